def matmul_kernel(
    a_ptr,
    b_ptr,
    c_ptr,
    M,
    N,
    K,
    stride_am,
    stride_ak,
    stride_bk,
    stride_bn,
    stride_cm,
    stride_cn,
    BLOCK_M: tl.constexpr,
    BLOCK_N: tl.constexpr,
    BLOCK_K: tl.constexpr,
    GROUP_M: tl.constexpr,
):
    pid = tl.program_id(axis=0)
    num_pid_m = tl.cdiv(M, BLOCK_M)
    num_pid_n = tl.cdiv(N, BLOCK_N)
    num_pid_in_group = GROUP_M * num_pid_n
    group_id = pid // num_pid_in_group
    first_pid_m = group_id * GROUP_M
    group_size_m = min(num_pid_m - first_pid_m, GROUP_M)
    pid_m = first_pid_m + ((pid % num_pid_in_group) % group_size_m)
    pid_n = (pid % num_pid_in_group) // group_size_m

    offs_am = (pid_m * BLOCK_M + tl.arange(0, BLOCK_M)) % M
    offs_bn = (pid_n * BLOCK_N + tl.arange(0, BLOCK_N)) % N
    offs_k = tl.arange(0, BLOCK_K)
    a_ptrs = a_ptr + offs_am[:, None] * stride_am + offs_k[None, :] * stride_ak
    b_ptrs = b_ptr + offs_k[:, None] * stride_bk + offs_bn[None, :] * stride_bn

    acc = tl.zeros((BLOCK_M, BLOCK_N), dtype=tl.float32)
    for kk in range(0, tl.cdiv(K, BLOCK_K)):
        a = tl.load(a_ptrs, mask=offs_k[None, :] < K - kk * BLOCK_K, other=0.0)
        b = tl.load(b_ptrs, mask=offs_k[:, None] < K - kk * BLOCK_K, other=0.0)
        acc = tl.dot(a, b, acc)
        a_ptrs += BLOCK_K * stride_ak
        b_ptrs += BLOCK_K * stride_bk

    c = acc.to(c_ptr.dtype.element_ty)
    offs_cm = pid_m * BLOCK_M + tl.arange(0, BLOCK_M)
    offs_cn = pid_n * BLOCK_N + tl.arange(0, BLOCK_N)
    c_ptrs = c_ptr + offs_cm[:, None] * stride_cm + offs_cn[None, :] * stride_cn
    mask = (offs_cm[:, None] < M) & (offs_cn[None, :] < N)
    tl.store(c_ptrs, c, mask=mask)

# config = {"BLOCK_K": 64, "BLOCK_M": 64, "BLOCK_N": 512, "GROUP_M": 8, "arch": "sm_100", "dtype": "fp8e5m2", "num_ctas": 4, "num_stages": 3, "num_warps": 4}
# arch = sm_100


// ===== COMPILED SASS (sm_100a) =====

	.target	sm_100a

	.elftype	@"ET_EXEC"


//--------------------- .note.nv.tkinfo           --------------------------
	.section	.note.nv.tkinfo,"",@"SHT_NOTE"
	.sectionflags	@"SHF_NOTE_NV_TKINFO"
	.tkinfo
        /*0018*/ 	.word	0x00000081
        /*0030*/ 	.string	""
        /*0030*/ 	.string	"ptxas-blackwell"
        /*0030*/ 	.string	"Cuda compilation tools, release 12.9, V12.9.86"
        /*0030*/ 	.string	"Build cuda_12.9.r12.9/compiler.36037853_0"
        /*0030*/ 	.string	"-v  -suppress-debug-info  -lineinfo  -arch sm_100a "



//--------------------- .note.nv.cuver            --------------------------
	.section	.note.nv.cuver,"",@"SHT_NOTE"
	.sectionflags	@"SHF_NOTE_NV_CUVER"
        /*0018*/ 	.short	0x0001
        /*001a*/ 	.short	0x0064
        /*001c*/ 	.short	0x0001
        /*001e*/ 	.short	0x0000
        /*0020*/ 	.short	0x0001
        /*0022*/ 	.short	0x0000


//--------------------- .nv.info                  --------------------------
	.section	.nv.info,"",@"SHT_CUDA_INFO"
	.align	4


	//----- nvinfo : EIATTR_REGCOUNT
	.align		4
        /*0000*/ 	.byte	0x04, 0x2f
        /*0002*/ 	.short	(.L_4 - .L_3)
	.align		4
.L_3:
        /*0004*/ 	.word	index@(matmul_kernel)
        /*0008*/ 	.word	0x000000ff


	//----- nvinfo : EIATTR_FRAME_SIZE
	.align		4
.L_4:
        /*000c*/ 	.byte	0x04, 0x11
        /*000e*/ 	.short	(.L_6 - .L_5)
	.align		4
.L_5:
        /*0010*/ 	.word	index@($__internal_2_$__cuda_sm10x_tcgen05_guardrail_trap_unallocated_columns_being_dealloced)
        /*0014*/ 	.word	0x00000100


	//----- nvinfo : EIATTR_FRAME_SIZE
	.align		4
.L_6:
        /*0018*/ 	.byte	0x04, 0x11
        /*001a*/ 	.short	(.L_8 - .L_7)
	.align		4
.L_7:
        /*001c*/ 	.word	index@($__internal_1_$__cuda_sm10x_tcgen05_guardrail_trap_phase_invalid_during_alloc)
        /*0020*/ 	.word	0x00000100


	//----- nvinfo : EIATTR_FRAME_SIZE
	.align		4
.L_8:
        /*0024*/ 	.byte	0x04, 0x11
        /*0026*/ 	.short	(.L_10 - .L_9)
	.align		4
.L_9:
        /*0028*/ 	.word	index@($__internal_0_$__cuda_sm10x_tcgen05_guardrail_trap_col_being_dealloced_not_returned_by_alloc)
        /*002c*/ 	.word	0x00000100


	//----- nvinfo : EIATTR_FRAME_SIZE
	.align		4
.L_10:
        /*0030*/ 	.byte	0x04, 0x11
        /*0032*/ 	.short	(.L_12 - .L_11)
	.align		4
.L_11:
        /*0034*/ 	.word	index@(matmul_kernel)
        /*0038*/ 	.word	0x00000100


	//----- nvinfo : EIATTR_MIN_STACK_SIZE
	.align		4
.L_12:
        /*003c*/ 	.byte	0x04, 0x12
        /*003e*/ 	.short	(.L_14 - .L_13)
	.align		4
.L_13:
        /*0040*/ 	.word	index@(matmul_kernel)
        /*0044*/ 	.word	0x00000100
.L_14:


//--------------------- .nv.info.matmul_kernel    --------------------------
	.section	.nv.info.matmul_kernel,"",@"SHT_CUDA_INFO"
	.sectionflags	@""
	.align	4


	//----- nvinfo : EIATTR_CUDA_API_VERSION
	.align		4
        /*0000*/ 	.byte	0x04, 0x37
        /*0002*/ 	.short	(.L_16 - .L_15)
.L_15:
        /*0004*/ 	.word	0x00000081


	//----- nvinfo : EIATTR_KPARAM_INFO
	.align		4
.L_16:
        /*0008*/ 	.byte	0x04, 0x17
        /*000a*/ 	.short	(.L_18 - .L_17)
.L_17:
        /*000c*/ 	.word	0x00000000
        /*0010*/ 	.short	0x000d
        /*0012*/ 	.short	0x0048
        /*0014*/ 	.byte	0x00, 0xf4, 0x21, 0x00


	//----- nvinfo : EIATTR_KPARAM_INFO
	.align		4
.L_18:
        /*0018*/ 	.byte	0x04, 0x17
        /*001a*/ 	.short	(.L_20 - .L_19)
.L_19:
        /*001c*/ 	.word	0x00000000
        /*0020*/ 	.short	0x000c
        /*0022*/ 	.short	0x0040
        /*0024*/ 	.byte	0x00, 0xf4, 0x21, 0x00


	//----- nvinfo : EIATTR_KPARAM_INFO
	.align		4
.L_20:
        /*0028*/ 	.byte	0x04, 0x17
        /*002a*/ 	.short	(.L_22 - .L_21)
.L_21:
        /*002c*/ 	.word	0x00000000
        /*0030*/ 	.short	0x000b
        /*0032*/ 	.short	0x0038
        /*0034*/ 	.byte	0x00, 0xf0, 0x11, 0x00


	//----- nvinfo : EIATTR_KPARAM_INFO
	.align		4
.L_22:
        /*0038*/ 	.byte	0x04, 0x17
        /*003a*/ 	.short	(.L_24 - .L_23)
.L_23:
        /*003c*/ 	.word	0x00000000
        /*0040*/ 	.short	0x000a
        /*0042*/ 	.short	0x0034
        /*0044*/ 	.byte	0x00, 0xf0, 0x11, 0x00


	//----- nvinfo : EIATTR_KPARAM_INFO
	.align		4
.L_24:
        /*0048*/ 	.byte	0x04, 0x17
        /*004a*/ 	.short	(.L_26 - .L_25)
.L_25:
        /*004c*/ 	.word	0x00000000
        /*0050*/ 	.short	0x0009
        /*0052*/ 	.short	0x0030
        /*0054*/ 	.byte	0x00, 0xf0, 0x11, 0x00


	//----- nvinfo : EIATTR_KPARAM_INFO
	.align		4
.L_26:
        /*0058*/ 	.byte	0x04, 0x17
        /*005a*/ 	.short	(.L_28 - .L_27)
.L_27:
        /*005c*/ 	.word	0x00000000
        /*0060*/ 	.short	0x0008
        /*0062*/ 	.short	0x002c
        /*0064*/ 	.byte	0x00, 0xf0, 0x11, 0x00


	//----- nvinfo : EIATTR_KPARAM_INFO
	.align		4
.L_28:
        /*0068*/ 	.byte	0x04, 0x17
        /*006a*/ 	.short	(.L_30 - .L_29)
.L_29:
        /*006c*/ 	.word	0x00000000
        /*0070*/ 	.short	0x0007
        /*0072*/ 	.short	0x0028
        /*0074*/ 	.byte	0x00, 0xf0, 0x11, 0x00


	//----- nvinfo : EIATTR_KPARAM_INFO
	.align		4
.L_30:
        /*0078*/ 	.byte	0x04, 0x17
        /*007a*/ 	.short	(.L_32 - .L_31)
.L_31:
        /*007c*/ 	.word	0x00000000
        /*0080*/ 	.short	0x0006
        /*0082*/ 	.short	0x0024
        /*0084*/ 	.byte	0x00, 0xf0, 0x11, 0x00


	//----- nvinfo : EIATTR_KPARAM_INFO
	.align		4
.L_32:
        /*0088*/ 	.byte	0x04, 0x17
        /*008a*/ 	.short	(.L_34 - .L_33)
.L_33:
        /*008c*/ 	.word	0x00000000
        /*0090*/ 	.short	0x0005
        /*0092*/ 	.short	0x0020
        /*0094*/ 	.byte	0x00, 0xf0, 0x11, 0x00


	//----- nvinfo : EIATTR_KPARAM_INFO
	.align		4
.L_34:
        /*0098*/ 	.byte	0x04, 0x17
        /*009a*/ 	.short	(.L_36 - .L_35)
.L_35:
        /*009c*/ 	.word	0x00000000
        /*00a0*/ 	.short	0x0004
        /*00a2*/ 	.short	0x001c
        /*00a4*/ 	.byte	0x00, 0xf0, 0x11, 0x00


	//----- nvinfo : EIATTR_KPARAM_INFO
	.align		4
.L_36:
        /*00a8*/ 	.byte	0x04, 0x17
        /*00aa*/ 	.short	(.L_38 - .L_37)
.L_37:
        /*00ac*/ 	.word	0x00000000
        /*00b0*/ 	.short	0x0003
        /*00b2*/ 	.short	0x0018
        /*00b4*/ 	.byte	0x00, 0xf0, 0x11, 0x00


	//----- nvinfo : EIATTR_KPARAM_INFO
	.align		4
.L_38:
        /*00b8*/ 	.byte	0x04, 0x17
        /*00ba*/ 	.short	(.L_40 - .L_39)
.L_39:
        /*00bc*/ 	.word	0x00000000
        /*00c0*/ 	.short	0x0002
        /*00c2*/ 	.short	0x0010
        /*00c4*/ 	.byte	0x00, 0xf4, 0x21, 0x00


	//----- nvinfo : EIATTR_KPARAM_INFO
	.align		4
.L_40:
        /*00c8*/ 	.byte	0x04, 0x17
        /*00ca*/ 	.short	(.L_42 - .L_41)
.L_41:
        /*00cc*/ 	.word	0x00000000
        /*00d0*/ 	.short	0x0001
        /*00d2*/ 	.short	0x0008
        /*00d4*/ 	.byte	0x00, 0xf4, 0x21, 0x00


	//----- nvinfo : EIATTR_KPARAM_INFO
	.align		4
.L_42:
        /*00d8*/ 	.byte	0x04, 0x17
        /*00da*/ 	.short	(.L_44 - .L_43)
.L_43:
        /*00dc*/ 	.word	0x00000000
        /*00e0*/ 	.short	0x0000
        /*00e2*/ 	.short	0x0000
        /*00e4*/ 	.byte	0x00, 0xf4, 0x21, 0x00


	//----- nvinfo : EIATTR_EXPLICIT_CLUSTER
	.align		4
.L_44:
        /*00e8*/ 	.byte	0x01, 0x3e
	.zero		2


	//----- nvinfo : EIATTR_CTA_PER_CLUSTER
	.align		4
        /*00ec*/ 	.byte	0x04, 0x3d
        /*00ee*/ 	.short	(.L_46 - .L_45)
.L_45:
        /*00f0*/ 	.word	0x00000004
        /*00f4*/ 	.word	0x00000001
        /*00f8*/ 	.word	0x00000001


	//----- nvinfo : EIATTR_AT_ENTRY_FRAGMENTS
	.align		4
.L_46:
        /*00fc*/ 	.byte	0x04, 0x4f
        /*00fe*/ 	.short	(.L_48 - .L_47)


	//   ....[0]....
.L_47:
        /*0100*/ 	.word	0x00000004


	//----- nvinfo : EIATTR_RESERVED_SMEM_USED
	.align		4
.L_48:
        /*0104*/ 	.byte	0x01, 0x41
	.zero		2


	//----- nvinfo : EIATTR_SPARSE_MMA_MASK
	.align		4
        /*0108*/ 	.byte	0x03, 0x50
        /*010a*/ 	.short	0x0000


	//----- nvinfo : EIATTR_TCGEN05_1CTA_USED
	.align		4
        /*010c*/ 	.byte	0x01, 0x51
	.zero		2


	//----- nvinfo : EIATTR_MAXREG_COUNT
	.align		4
        /*0110*/ 	.byte	0x03, 0x1b
        /*0112*/ 	.short	0x00ff


	//----- nvinfo : EIATTR_NUM_BARRIERS
	.align		4
        /*0114*/ 	.byte	0x02, 0x4c
        /*0116*/ 	.byte	0x01
	.zero		1


	//----- nvinfo : EIATTR_ANNOTATIONS
	.align		4
        /*0118*/ 	.byte	0x04, 0x55
        /*011a*/ 	.short	(.L_50 - .L_49)


	//   ....[0]....
.L_49:
        /*011c*/ 	.word	0x00000001
        /*0120*/ 	.byte	0x70, 0x0c, 0x00, 0x00, 0x01, 0x00, 0x00, 0x00, 0xb0, 0x0c, 0x00, 0x00, 0x01, 0x00, 0x00, 0x00
        /* <DEDUP_REMOVED lines=62> */
        /*0510*/ 	.byte	0x20, 0xce, 0x00, 0x00, 0x01, 0x00, 0x00, 0x00, 0x40, 0xce, 0x00, 0x00


	//----- nvinfo : EIATTR_INT_WARP_WIDE_INSTR_OFFSETS
	.align		4
.L_50:
        /*051c*/ 	.byte	0x04, 0x31
        /*051e*/ 	.short	(.L_52 - .L_51)


	//   ....[0]....
.L_51:
        /*0520*/ 	.word	0x00002460


	//   ....[1]....
        /*0524*/ 	.word	0x00002470


	//   ....[2]....
        /*0528*/ 	.word	0x00004e30


	//   ....[3]....
        /*052c*/ 	.word	0x0000d310


	//   ....[4]....
        /*0530*/ 	.word	0x0000d360


	//----- nvinfo : EIATTR_COOP_GROUP_MASK_REGIDS
	.align		4
.L_52:
        /*0534*/ 	.byte	0x04, 0x29
        /*0536*/ 	.short	(.L_54 - .L_53)


	//   ....[0]....
.L_53:
        /*0538*/ 	.word	0xffffffff


	//   ....[1]....
        /*053c*/ 	.word	0xffffffff


	//   ....[2]....
        /*0540*/ 	.word	0xffffffff


	//   ....[3]....
        /*0544*/ 	.word	0xffffffff


	//----- nvinfo : EIATTR_COOP_GROUP_INSTR_OFFSETS
	.align		4
.L_54:
        /*0548*/ 	.byte	0x04, 0x28
        /*054a*/ 	.short	(.L_56 - .L_55)


	//   ....[0]....
.L_55:
        /*054c*/ 	.word	0x00000080


	//   ....[1]....
        /*0550*/ 	.word	0x00000340


	//   ....[2]....
        /*0554*/ 	.word	0x0000d1a0


	//   ....[3]....
        /*0558*/ 	.word	0x0000d410


	//----- nvinfo : EIATTR_VRC_CTA_INIT_COUNT
	.align		4
.L_56:
        /*055c*/ 	.byte	0x02, 0x4a
        /*055e*/ 	.byte	0x80
	.zero		1


	//----- nvinfo : EIATTR_MBARRIER_INSTR_OFFSETS
	.align		4
        /*0560*/ 	.byte	0x04, 0x39
        /*0562*/ 	.short	(.L_58 - .L_57)


	//   ....[0]....
.L_57:
        /*0564*/ 	.word	0x000025a0
        /*0568*/ 	.word	0x000000ff
        /*056c*/ 	.word	0x00000000
        /*0570*/ 	.short	0x0100
        /*0572*/ 	.byte	0x0a
	.zero		1


	//   ....[1]....
        /*0574*/ 	.word	0x00004e50
        /*0578*/ 	.word	0x000000ff
        /*057c*/ 	.word	0x00006008
        /*0580*/ 	.short	0x0100
        /*0582*/ 	.byte	0x0c
	.zero		1


	//   ....[2]....
        /*0584*/ 	.word	0x000081f0
        /*0588*/ 	.word	0x000000ff
        /*058c*/ 	.word	0x00000000
        /*0590*/ 	.short	0x010a
        /*0592*/ 	.byte	0x0a
	.zero		1


	//   ....[3]....
        /*0594*/ 	.word	0x0000a830
        /*0598*/ 	.word	0x000000ff
        /*059c*/ 	.word	0x00000000
        /*05a0*/ 	.short	0x010a
        /*05a2*/ 	.byte	0x0a
	.zero		1


	//   ....[4]....
        /*05a4*/ 	.word	0x0000a8e0
        /*05a8*/ 	.word	0x000000ff
        /*05ac*/ 	.word	0x00006000
        /*05b0*/ 	.short	0x0108
        /*05b2*/ 	.byte	0x0c
	.zero		1


	//   ....[5]....
        /*05b4*/ 	.word	0x0000a970
        /*05b8*/ 	.word	0x000000ff
        /*05bc*/ 	.word	0x00006008
        /*05c0*/ 	.short	0x0108
        /*05c2*/ 	.byte	0x0c
	.zero		1


	//   ....[6]....
        /*05c4*/ 	.word	0x0000d430
        /*05c8*/ 	.word	0x000000ff
        /*05cc*/ 	.word	0x00000000
        /*05d0*/ 	.short	0x010a
        /*05d2*/ 	.byte	0x0a
	.zero		1


	//   ....[7]....
        /*05d4*/ 	.word	0x0000d460
        /*05d8*/ 	.word	0x000000ff
        /*05dc*/ 	.word	0x00000000
        /*05e0*/ 	.short	0x010a
        /*05e2*/ 	.byte	0x0a
	.zero		1


	//----- nvinfo : EIATTR_NUM_MBARRIERS
	.align		4
.L_58:
        /*05e4*/ 	.byte	0x03, 0x38
        /*05e6*/ 	.short	0x0002


	//----- nvinfo : EIATTR_EXIT_INSTR_OFFSETS
	.align		4
        /*05e8*/ 	.byte	0x04, 0x1c
        /*05ea*/ 	.short	(.L_60 - .L_59)


	//   ....[0]....
.L_59:
        /*05ec*/ 	.word	0x0000d420


	//----- nvinfo : EIATTR_REQNTID
	.align		4
.L_60:
        /*05f0*/ 	.byte	0x04, 0x10
        /*05f2*/ 	.short	(.L_62 - .L_61)
.L_61:
        /*05f4*/ 	.word	0x00000080
        /*05f8*/ 	.word	0x00000001
        /*05fc*/ 	.word	0x00000001


	//----- nvinfo : EIATTR_CRS_STACK_SIZE
	.align		4
.L_62:
        /*0600*/ 	.byte	0x04, 0x1e
        /*0602*/ 	.short	(.L_64 - .L_63)
.L_63:
        /*0604*/ 	.word	0x00000000


	//----- nvinfo : EIATTR_CBANK_PARAM_SIZE
	.align		4
.L_64:
        /*0608*/ 	.byte	0x03, 0x19
        /*060a*/ 	.short	0x0050


	//----- nvinfo : EIATTR_PARAM_CBANK
	.align		4
        /*060c*/ 	.byte	0x04, 0x0a
        /*060e*/ 	.short	(.L_66 - .L_65)
	.align		4
.L_65:
        /*0610*/ 	.word	index@(.nv.constant0.matmul_kernel)
        /*0614*/ 	.short	0x0380
        /*0616*/ 	.short	0x0050


	//----- nvinfo : EIATTR_SW_WAR
	.align		4
.L_66:
        /*0618*/ 	.byte	0x04, 0x36
        /*061a*/ 	.short	(.L_68 - .L_67)
.L_67:
        /*061c*/ 	.word	0x00000008
.L_68:


//--------------------- .nv.compat                --------------------------
	.section	.nv.compat,"",@"SHT_CUDA_COMPAT_INFO"
	.align	4
        /*0000*/ 	.byte	0x02, 0x02, 0x02, 0x00, 0x02, 0x05, 0x05, 0x00, 0x02, 0x03, 0x00, 0x00, 0x02, 0x06, 0x01, 0x00


//--------------------- .nv.callgraph             --------------------------
	.section	.nv.callgraph,"",@"SHT_CUDA_CALLGRAPH"
	.align	4
	.sectionentsize	8
	.align		4
        /*0000*/ 	.word	0x00000000
	.align		4
        /*0004*/ 	.word	0xffffffff
	.align		4
        /*0008*/ 	.word	0x00000000
	.align		4
        /*000c*/ 	.word	0xfffffffe
	.align		4
        /*0010*/ 	.word	0x00000000
	.align		4
        /*0014*/ 	.word	0xfffffffd
	.align		4
        /*0018*/ 	.word	0x00000000
	.align		4
        /*001c*/ 	.word	0xfffffffc


//--------------------- .text.matmul_kernel       --------------------------
	.section	.text.matmul_kernel,"ax",@progbits
	.align	128
        .global         matmul_kernel
        .type           matmul_kernel,@function
        .size           matmul_kernel,(.L_x_20 - matmul_kernel)
        .other          matmul_kernel,@"STO_CUDA_ENTRY STV_DEFAULT"
matmul_kernel:
.text.matmul_kernel:
[----:B------:R-:W0:Y:S01]  /*0000*/  LDC R1, c[0x0][0x37c] ;  /* 0x0000df00ff017b82 */ /* 0x000e220000000800 */
[----:B------:R-:W1:Y:S01]  /*0010*/  S2R R0, SR_TID.X ;  /* 0x0000000000007919 */ /* 0x000e620000002100 */
[----:B0-----:R-:W-:Y:S01]  /*0020*/  VIADD R1, R1, 0xffffff00 ;  /* 0xffffff0001017836 */ /* 0x001fe20000000000 */
[----:B------:R-:W0:Y:S01]  /*0030*/  LDCU.64 UR26, c[0x0][0x358] ;  /* 0x00006b00ff1a77ac */ /* 0x000e220008000a00 */
[----:B-1----:R-:W-:-:S13]  /*0040*/  ISETP.GE.U32.AND P0, PT, R0, 0x20, PT ;  /* 0x000000200000780c */ /* 0x002fda0003f06070 */
[----:B------:R-:W-:Y:S02]  /*0050*/  VOTEU.ANY UP0, P0 ;  /* 0x0000000000ff7886 */ /* 0x000fe40000000100 */
[----:B------:R-:W-:Y:S05]  /*0060*/  BRA.U UP0, `(.L_x_0) ;  /* 0x0000000100b87547 */ /* 0x000fea000b800000 */
[----:B------:R-:W1:Y:S01]  /*0070*/  S2UR UR6, SR_CgaCtaId ;  /* 0x00000000000679c3 */ /* 0x000e620000008800 */
[----:B------:R-:W-:Y:S01]  /*0080*/  NOP ;  /* 0x0000000000007918 */ /* 0x000fe20000000000 */
[----:B------:R-:W-:Y:S02]  /*0090*/  UMOV UR4, 0x40 ;  /* 0x0000004000047882 */ /* 0x000fe40000000000 */
[----:B-1----:R-:W-:-:S09]  /*00a0*/  ULEA UR4, UR6, UR4, 0x18 ;  /* 0x0000000406047291 */ /* 0x002fd2000f8ec0ff */
[----:B------:R-:W1:Y:S01]  /*00b0*/  LDS.U8 R0, [UR4] ;  /* 0x00000004ff007984 */ /* 0x000e620008000000 */
[----:B------:R-:W-:Y:S02]  /*00c0*/  UMOV UR4, 0x400 ;  /* 0x0000040000047882 */ /* 0x000fe40000000000 */
[----:B------:R-:W-:Y:S01]  /*00d0*/  ULEA UR4, UR6, UR4, 0x18 ;  /* 0x0000000406047291 */ /* 0x000fe2000f8ec0ff */
[----:B-1----:R-:W-:-:S13]  /*00e0*/  ISETP.NE.AND P0, PT, R0, RZ, PT ;  /* 0x000000ff0000720c */ /* 0x002fda0003f05270 */
[----:B------:R-:W-:Y:S05]  /*00f0*/  @P0 BRA `(.L_x_1) ;  /* 0x00000000007c0947 */ /* 0x000fea0003800000 */
[----:B------:R-:W-:-:S13]  /*0100*/  ELECT P0, URZ, PT ;  /* 0x0000000000ff782f */ /* 0x000fda0003800000 */
[----:B------:R-:W-:Y:S05]  /*0110*/  @!P0 BRA `(.L_x_2) ;  /* 0x0000000000848947 */ /* 0x000fea0003800000 */
[----:B------:R-:W-:Y:S01]  /*0120*/  UMOV UR5, 0x4 ;  /* 0x0000000400057882 */ /* 0x000fe20000000000 */
[----:B------:R-:W-:Y:S02]  /*0130*/  IMAD.MOV.U32 R4, RZ, RZ, 0x1 ;  /* 0x00000001ff047424 */ /* 0x000fe400078e00ff */
[----:B------:R-:W-:Y:S02]  /*0140*/  IMAD.MOV.U32 R5, RZ, RZ, 0xf ;  /* 0x0000000fff057424 */ /* 0x000fe400078e00ff */
[----:B------:R-:W-:Y:S04]  /*0150*/  DEPBAR.LE SB1, 0x36 ;  /* 0x00009d800000791a */ /* 0x000fe80000000000 */
[----:B------:R-:W1:Y:S02]  /*0160*/  UTCATOMSWS.FIND_AND_SET.ALIGN UP1, UR5, UR5 ;  /* 0x00000005000575e3 */ /* 0x000e640008020800 */
[----:B-1----:R-:W-:-:S04]  /*0170*/  PLOP3.LUT P0, PT, PT, PT, UP1, 0x80, 0x8 ;  /* 0x000000000008781c */ /* 0x002fc80003f0f018 */
[----:B------:R-:W-:-:S04]  /*0180*/  SEL R0, RZ, 0xffffffff, !P0 ;  /* 0xffffffffff007807 */ /* 0x000fc80004000000 */
[----:B------:R-:W-:Y:S01]  /*0190*/  ISETP.NE.AND P0, PT, R0, RZ, PT ;  /* 0x000000ff0000720c */ /* 0x000fe20003f05270 */
[----:B------:R-:W-:-:S12]  /*01a0*/  IMAD.U32 R0, RZ, RZ, UR5 ;  /* 0x00000005ff007e24 */ /* 0x000fd8000f8e00ff */
[----:B------:R-:W-:Y:S05]  /*01b0*/  @P0 BRA `(.L_x_3) ;  /* 0x0000000000240947 */ /* 0x000fea0003800000 */
.L_x_4:
[----:B------:R-:W-:Y:S05]  /*01c0*/  NANOSLEEP 0x64 ;  /* 0x000000640000795d */ /* 0x000fea0003800000 */
[----:B------:R-:W-:-:S05]  /*01d0*/  UMOV UR5, 0x4 ;  /* 0x0000000400057882 */ /* 0x000fca0000000000 */
[----:B------:R-:W-:Y:S04]  /*01e0*/  DEPBAR.LE SB1, 0x36 ;  /* 0x00009d800000791a */ /* 0x000fe80000000000 */
[----:B------:R-:W1:Y:S02]  /*01f0*/  UTCATOMSWS.FIND_AND_SET.ALIGN UP1, UR5, UR5 ;  /* 0x00000005000575e3 */ /* 0x000e640008020800 */
[----:B-1----:R-:W-:-:S04]  /*0200*/  PLOP3.LUT P0, PT, PT, PT, UP1, 0x80, 0x8 ;  /* 0x000000000008781c */ /* 0x002fc80003f0f018 */
[----:B------:R-:W-:-:S04]  /*0210*/  SEL R0, RZ, 0xffffffff, !P0 ;  /* 0xffffffffff007807 */ /* 0x000fc80004000000 */
[----:B------:R-:W-:Y:S01]  /*0220*/  ISETP.NE.AND P0, PT, R0, RZ, PT ;  /* 0x000000ff0000720c */ /* 0x000fe20003f05270 */
[----:B------:R-:W-:-:S12]  /*0230*/  IMAD.U32 R0, RZ, RZ, UR5 ;  /* 0x00000005ff007e24 */ /* 0x000fd8000f8e00ff */
[----:B------:R-:W-:Y:S05]  /*0240*/  @!P0 BRA `(.L_x_4) ;  /* 0xfffffffc00dc8947 */ /* 0x000fea000383ffff */
.L_x_3:
[C---:B------:R-:W-:Y:S01]  /*0250*/  VIADD R3, R0.reuse, 0x10 ;  /* 0x0000001000037836 */ /* 0x040fe20000000000 */
[----:B------:R-:W-:Y:S01]  /*0260*/  UMOV UR5, 0x50 ;  /* 0x0000005000057882 */ /* 0x000fe20000000000 */
[----:B------:R-:W-:Y:S01]  /*0270*/  SHF.L.U32 R2, R5, R0, RZ ;  /* 0x0000000005027219 */ /* 0x000fe200000006ff */
[----:B------:R-:W-:Y:S01]  /*0280*/  ULEA UR5, UR6, UR5, 0x18 ;  /* 0x0000000506057291 */ /* 0x000fe2000f8ec0ff */
[----:B------:R-:W-:Y:S01]  /*0290*/  IMAD.SHL.U32 R0, R0, 0x20, RZ ;  /* 0x0000002000007824 */ /* 0x000fe200078e00ff */
[----:B------:R-:W-:-:S04]  /*02a0*/  SHF.L.U32 R3, R4, R3, RZ ;  /* 0x0000000304037219 */ /* 0x000fc800000006ff */
[----:B------:R-:W-:-:S05]  /*02b0*/  LOP3.LUT R2, R3, R2, RZ, 0xfc, !PT ;  /* 0x0000000203027212 */ /* 0x000fca00078efcff */
[----:B------:R1:W-:Y:S04]  /*02c0*/  ATOMS.OR RZ, [UR5], R2 ;  /* 0x00000002ffff798c */ /* 0x0003e8000b000005 */
[----:B------:R1:W-:Y:S01]  /*02d0*/  STS [UR4], R0 ;  /* 0x00000000ff007988 */ /* 0x0003e20008000804 */
[----:B------:R-:W-:Y:S05]  /*02e0*/  BRA `(.L_x_2) ;  /* 0x0000000000107947 */ /* 0x000fea0003800000 */
.L_x_1:
[----:B------:R-:W-:Y:S01]  /*02f0*/  IMAD.MOV.U32 R0, RZ, RZ, -0x1 ;  /* 0xffffffffff007424 */ /* 0x000fe200078e00ff */
[----:B------:R-:W-:-:S04]  /*0300*/  MOV R2, 0x330 ;  /* 0x0000033000027802 */ /* 0x000fc80000000f00 */
[----:B------:R1:W-:Y:S03]  /*0310*/  STS [UR4], R0 ;  /* 0x00000000ff007988 */ /* 0x0003e60008000804 */
[----:B01----:R-:W-:Y:S05]  /*0320*/  CALL.REL.NOINC `($__internal_1_$__cuda_sm10x_tcgen05_guardrail_trap_phase_invalid_during_alloc) ;  /* 0x000000d000647944 */ /* 0x003fea0003c00000 */
.L_x_2:
[----:B------:R-:W-:Y:S05]  /*0330*/  WARPSYNC.ALL ;  /* 0x0000000000007948 */ /* 0x000fea0003800000 */
[----:B------:R-:W-:Y:S01]  /*0340*/  NOP ;  /* 0x0000000000007918 */ /* 0x000fe20000000000 */
.L_x_0:
[----:B------:R-:W2:Y:S08]  /*0350*/  LDC.64 R74, c[0x0][0x398] ;  /* 0x0000e600ff4a7b82 */ /* 0x000eb00000000a00 */
[----:B------:R-:W3:Y:S02]  /*0360*/  S2UR UR5, SR_CgaSize ;  /* 0x00000000000579c3 */ /* 0x000ee40000008a00 */
[----:B---3--:R-:W-:-:S12]  /*0370*/  UIMAD UR5, UR5, -0xa0, URZ ;  /* 0xffffff60050578a4 */ /* 0x008fd8000f8e02ff */
[----:B------:R-:W3:Y:S01]  /*0380*/  LDCU UR5, c[0x0][UR5+0x2b0] ;  /* 0x00005600050577ac */ /* 0x000ee20008000800 */
[----:B------:R-:W4:Y:S01]  /*0390*/  S2R R163, SR_TID.X ;  /* 0x0000000000a37919 */ /* 0x000f220000002100 */
[----:B------:R-:W-:Y:S01]  /*03a0*/  PRMT R140, RZ, 0x7610, R140 ;  /* 0x00007610ff8c7816 */ /* 0x000fe2000000008c */
[----:B------:R-:W-:Y:S01]  /*03b0*/  UMOV UR12, 0x400 ;  /* 0x00000400000c7882 */ /* 0x000fe20000000000 */
[----:B------:R-:W5:Y:S01]  /*03c0*/  LDCU UR30, c[0x0][0x3a0] ;  /* 0x00007400ff1e77ac */ /* 0x000f620008000800 */
[----:B------:R-:W1:Y:S01]  /*03d0*/  S2UR UR4, SR_CTAID.X ;  /* 0x00000000000479c3 */ /* 0x000e620000002500 */
[----:B------:R-:W0:Y:S01]  /*03e0*/  LDCU.64 UR16, c[0x0][0x3a8] ;  /* 0x00007500ff1077ac */ /* 0x000e220008000a00 */
[----:B------:R-:W0:Y:S01]  /*03f0*/  LDCU UR9, c[0x0][0x3a4] ;  /* 0x00007480ff0977ac */ /* 0x000e220008000800 */
[----:B------:R-:W-:Y:S01]  /*0400*/  UMOV UR7, 0x1 ;  /* 0x0000000100077882 */ /* 0x000fe20000000000 */
[----:B------:R-:W0:Y:S01]  /*0410*/  LDCU.128 UR20, c[0x0][0x380] ;  /* 0x00007000ff1477ac */ /* 0x000e220008000c00 */
[----:B-12---:R-:W-:Y:S01]  /*0420*/  VIADD R0, R75, 0x1ff ;  /* 0x000001ff4b007836 */ /* 0x006fe20000000000 */
[----:B------:R-:W-:Y:S01]  /*0430*/  IABS R8, R74 ;  /* 0x0000004a00087213 */ /* 0x000fe20000000000 */
[----:B-----5:R-:W-:Y:S01]  /*0440*/  UIADD3 UR32, UPT, UPT, UR30, 0x3f, URZ ;  /* 0x0000003f1e207890 */ /* 0x020fe2000fffe0ff */
[----:B------:R-:W-:-:S02]  /*0450*/  IABS R134, R75 ;  /* 0x0000004b00867213 */ /* 0x000fc40000000000 */
[----:B------:R-:W-:Y:S01]  /*0460*/  SHF.R.S32.HI R3, RZ, 0x1f, R0 ;  /* 0x0000001fff037819 */ /* 0x000fe20000011400 */
[----:B------:R-:W-:Y:S01]  /*0470*/  UISETP.GT.AND UP1, UPT, UR32, 0x3f, UPT ;  /* 0x0000003f2000788c */ /* 0x000fe2000bf24270 */
[----:B------:R-:W-:Y:S02]  /*0480*/  I2FP.F32.U32 R5, UR4 ;  /* 0x0000000400057c45 */ /* 0x000fe40008201000 */
[----:B------:R-:W-:Y:S02]  /*0490*/  LEA.HI R3, R3, R0, RZ, 0x9 ;  /* 0x0000000003037211 */ /* 0x000fe400078f48ff */
[----:B----4-:R-:W-:Y:S01]  /*04a0*/  SHF.R.U32.HI R242, RZ, 0x6, R163 ;  /* 0x00000006fff27819 */ /* 0x010fe200000116a3 */
[----:B---3--:R-:W-:Y:S01]  /*04b0*/  FMUL R5, R5, UR5 ;  /* 0x0000000505057c20 */ /* 0x008fe20008400000 */
[----:B------:R-:W-:Y:S01]  /*04c0*/  SHF.R.S32.HI R3, RZ, 0x9, R3 ;  /* 0x00000009ff037819 */ /* 0x000fe20000011403 */
[----:B------:R-:W1:Y:S01]  /*04d0*/  S2UR UR5, SR_CgaCtaId ;  /* 0x00000000000579c3 */ /* 0x000e620000008800 */
[----:B------:R-:W-:Y:S01]  /*04e0*/  SGXT.U32 R242, R242, 0x1 ;  /* 0x00000001f2f2781a */ /* 0x000fe20000000000 */
[----:B------:R-:W-:Y:S01]  /*04f0*/  F2I.U32.TRUNC.NTZ R7, R5 ;  /* 0x0000000500077305 */ /* 0x000fe2000020f000 */
[----:B------:R-:W-:Y:S01]  /*0500*/  LOP3.LUT R164, R163, 0x3f, RZ, 0xc0, !PT ;  /* 0x0000003fa3a47812 */ /* 0x000fe200078ec0ff */
[----:B------:R-:W-:Y:S01]  /*0510*/  IMAD.SHL.U32 R4, R3, 0x8, RZ ;  /* 0x0000000803047824 */ /* 0x000fe200078e00ff */
[----:B------:R-:W-:-:S04]  /*0520*/  LOP3.LUT R238, R163, 0x7f, RZ, 0xc0, !PT ;  /* 0x0000007fa3ee7812 */ /* 0x000fc800078ec0ff */
[----:B------:R-:W-:-:S04]  /*0530*/  IABS R9, R4 ;  /* 0x0000000400097213 */ /* 0x000fc80000000000 */
[----:B------:R-:W2:Y:S01]  /*0540*/  I2F.RP R0, R9 ;  /* 0x0000000900007306 */ /* 0x000ea20000209400 */
[----:B-1----:R-:W-:Y:S02]  /*0550*/  ULEA UR12, UR5, UR12, 0x18 ;  /* 0x0000000c050c7291 */ /* 0x002fe4000f8ec0ff */
[----:B------:R-:W-:-:S05]  /*0560*/  USHF.L.U32 UR4, UR5, 0x7, URZ ;  /* 0x0000000705047899 */ /* 0x000fca00080006ff */
[----:B--2---:R-:W1:Y:S01]  /*0570*/  MUFU.RCP R0, R0 ;  /* 0x0000000000007308 */ /* 0x004e620000001000 */
[----:B------:R-:W-:Y:S02]  /*0580*/  UIADD3 UR10, UPT, UPT, UR12, 0x6000, URZ ;  /* 0x000060000c0a7890 */ /* 0x000fe4000fffe0ff */
[----:B------:R-:W-:Y:S01]  /*0590*/  ULOP3.LUT UR4, UR4, 0x180, URZ, 0xc0, !UPT ;  /* 0x0000018004047892 */ /* 0x000fe2000f8ec0ff */
[----:B-1----:R-:W-:Y:S01]  /*05a0*/  VIADD R2, R0, 0xffffffe ;  /* 0x0ffffffe00027836 */ /* 0x002fe20000000000 */
[----:B------:R-:W-:-:S03]  /*05b0*/  IABS R0, R7 ;  /* 0x0000000700007213 */ /* 0x000fc60000000000 */
[----:B------:R1:W2:Y:S02]  /*05c0*/  F2I.FTZ.U32.TRUNC.NTZ R3, R2 ;  /* 0x0000000200037305 */ /* 0x0002a4000021f000 */
[----:B-1----:R-:W-:Y:S02]  /*05d0*/  IMAD.MOV.U32 R2, RZ, RZ, RZ ;  /* 0x000000ffff027224 */ /* 0x002fe400078e00ff */
[----:B--2---:R-:W-:-:S04]  /*05e0*/  IMAD.MOV R6, RZ, RZ, -R3 ;  /* 0x000000ffff067224 */ /* 0x004fc800078e0a03 */
[----:B------:R-:W-:Y:S01]  /*05f0*/  IMAD R11, R6, R9, RZ ;  /* 0x00000009060b7224 */ /* 0x000fe200078e02ff */
[----:B------:R-:W-:-:S03]  /*0600*/  IABS R6, R4 ;  /* 0x0000000400067213 */ /* 0x000fc60000000000 */
[----:B------:R-:W-:-:S04]  /*0610*/  IMAD.HI.U32 R3, R3, R11, R2 ;  /* 0x0000000b03037227 */ /* 0x000fc800078e0002 */
[----:B------:R-:W-:Y:S02]  /*0620*/  IMAD.MOV R2, RZ, RZ, -R6 ;  /* 0x000000ffff027224 */ /* 0x000fe400078e0a06 */
[----:B------:R-:W-:-:S04]  /*0630*/  IMAD.HI.U32 R3, R3, R0, RZ ;  /* 0x0000000003037227 */ /* 0x000fc800078e00ff */
[----:B------:R-:W-:Y:S01]  /*0640*/  IMAD R0, R3, R2, R0 ;  /* 0x0000000203007224 */ /* 0x000fe200078e0200 */
[----:B------:R-:W-:Y:S04]  /*0650*/  BAR.SYNC.DEFER_BLOCKING 0x0 ;  /* 0x0000000000007b1d */ /* 0x000fe80000010000 */
[----:B------:R-:W-:-:S13]  /*0660*/  ISETP.GT.U32.AND P1, PT, R9, R0, PT ;  /* 0x000000000900720c */ /* 0x000fda0003f24070 */
[----:B------:R-:W-:Y:S02]  /*0670*/  @!P1 IMAD.IADD R0, R0, 0x1, -R9 ;  /* 0x0000000100009824 */ /* 0x000fe400078e0a09 */
[----:B------:R-:W-:Y:S01]  /*0680*/  @!P1 VIADD R3, R3, 0x1 ;  /* 0x0000000103039836 */ /* 0x000fe20000000000 */
[----:B------:R-:W-:Y:S02]  /*0690*/  ISETP.NE.AND P1, PT, R4, RZ, PT ;  /* 0x000000ff0400720c */ /* 0x000fe40003f25270 */
[----:B------:R-:W-:Y:S02]  /*06a0*/  ISETP.GE.U32.AND P0, PT, R0, R9, PT ;  /* 0x000000090000720c */ /* 0x000fe40003f06070 */
[----:B------:R-:W-:-:S04]  /*06b0*/  LOP3.LUT R0, R7, R4, RZ, 0x3c, !PT ;  /* 0x0000000407007212 */ /* 0x000fc800078e3cff */
[----:B------:R-:W-:Y:S01]  /*06c0*/  ISETP.GE.AND P2, PT, R0, RZ, PT ;  /* 0x000000ff0000720c */ /* 0x000fe20003f46270 */
[----:B------:R-:W-:-:S06]  /*06d0*/  VIADD R0, R74, 0x3f ;  /* 0x0000003f4a007836 */ /* 0x000fcc0000000000 */
[----:B------:R-:W-:-:S04]  /*06e0*/  @P0 VIADD R3, R3, 0x1 ;  /* 0x0000000103030836 */ /* 0x000fc80000000000 */
[----:B------:R-:W-:Y:S01]  /*06f0*/  IMAD.MOV.U32 R2, RZ, RZ, R3 ;  /* 0x000000ffff027224 */ /* 0x000fe200078e0003 */
[----:B------:R-:W-:-:S03]  /*0700*/  SHF.R.S32.HI R3, RZ, 0x1f, R0 ;  /* 0x0000001fff037819 */ /* 0x000fc60000011400 */
[----:B------:R-:W-:Y:S01]  /*0710*/  @!P2 IMAD.MOV R2, RZ, RZ, -R2 ;  /* 0x000000ffff02a224 */ /* 0x000fe200078e0a02 */
[----:B------:R-:W-:Y:S02]  /*0720*/  @!P1 LOP3.LUT R2, RZ, R4, RZ, 0x33, !PT ;  /* 0x00000004ff029212 */ /* 0x000fe400078e33ff */
[----:B------:R-:W-:-:S03]  /*0730*/  LEA.HI R3, R3, R0, RZ, 0x6 ;  /* 0x0000000003037211 */ /* 0x000fc600078f30ff */
[----:B------:R-:W-:-:S05]  /*0740*/  IMAD.SHL.U32 R10, R2, 0x8, RZ ;  /* 0x00000008020a7824 */ /* 0x000fca00078e00ff */
[----:B------:R-:W-:-:S04]  /*0750*/  LEA.HI.SX32 R3, R3, -R10, 0x1a ;  /* 0x8000000a03037211 */ /* 0x000fc800078fd2ff */
[----:B------:R-:W-:Y:S01]  /*0760*/  VIMNMX R11, PT, PT, R3, 0x8, PT ;  /* 0x00000008030b7848 */ /* 0x000fe20003fe0100 */
[----:B------:R-:W-:Y:S02]  /*0770*/  IMAD.MOV R3, RZ, RZ, -R2 ;  /* 0x000000ffff037224 */ /* 0x000fe400078e0a02 */
[----:B------:R-:W-:Y:S01]  /*0780*/  IMAD.MOV.U32 R2, RZ, RZ, R8 ;  /* 0x000000ffff027224 */ /* 0x000fe200078e0008 */
[----:B------:R-:W-:Y:S01]  /*0790*/  IABS R9, R11 ;  /* 0x0000000b00097213 */ /* 0x000fe20000000000 */
[----:B------:R-:W-:Y:S01]  /*07a0*/  IMAD R12, R4, R3, R7 ;  /* 0x00000003040c7224 */ /* 0x000fe200078e0207 */
[----:B------:R-:W-:Y:S01]  /*07b0*/  ISETP.NE.AND P2, PT, R11, RZ, PT ;  /* 0x000000ff0b00720c */ /* 0x000fe20003f45270 */
[----:B------:R-:W-:Y:S01]  /*07c0*/  IMAD.MOV.U32 R4, RZ, RZ, RZ ;  /* 0x000000ffff047224 */ /* 0x000fe200078e00ff */
[----:B------:R-:W1:Y:S08]  /*07d0*/  I2F.RP R0, R9 ;  /* 0x0000000900007306 */ /* 0x000e700000209400 */
[----:B------:R-:W2:Y:S08]  /*07e0*/  I2F.RP R3, R2 ;  /* 0x0000000200037306 */ /* 0x000eb00000209400 */
[----:B-1----:R-:W1:Y:S08]  /*07f0*/  MUFU.RCP R0, R0 ;  /* 0x0000000000007308 */ /* 0x002e700000001000 */
[----:B--2---:R-:W-:Y:S01]  /*0800*/  MUFU.RCP R3, R3 ;  /* 0x0000000300037308 */ /* 0x004fe20000001000 */
[----:B-1----:R-:W-:Y:S01]  /*0810*/  VIADD R5, R0, 0xffffffe ;  /* 0x0ffffffe00057836 */ /* 0x002fe20000000000 */
[----:B------:R-:W-:-:S06]  /*0820*/  IABS R0, R12 ;  /* 0x0000000c00007213 */ /* 0x000fcc0000000000 */
[----:B------:R-:W1:Y:S02]  /*0830*/  F2I.FTZ.U32.TRUNC.NTZ R5, R5 ;  /* 0x0000000500057305 */ /* 0x000e64000021f000 */
[----:B-1----:R-:W-:-:S04]  /*0840*/  IMAD.MOV R6, RZ, RZ, -R5 ;  /* 0x000000ffff067224 */ /* 0x002fc800078e0a05 */
[----:B------:R-:W-:Y:S01]  /*0850*/  IMAD R7, R6, R9, RZ ;  /* 0x0000000906077224 */ /* 0x000fe200078e02ff */
[----:B------:R-:W-:-:S03]  /*0860*/  IABS R6, R11 ;  /* 0x0000000b00067213 */ /* 0x000fc60000000000 */
[----:B------:R-:W-:Y:S02]  /*0870*/  IMAD.HI.U32 R4, R5, R7, R4 ;  /* 0x0000000705047227 */ /* 0x000fe400078e0004 */
[----:B------:R-:W1:Y:S02]  /*0880*/  LDS R7, [UR12] ;  /* 0x0000000cff077984 */ /* 0x000e640008000800 */
[----:B------:R-:W-:Y:S02]  /*0890*/  IMAD.MOV.U32 R5, RZ, RZ, R0 ;  /* 0x000000ffff057224 */ /* 0x000fe400078e0000 */
[----:B------:R-:W-:Y:S02]  /*08a0*/  IMAD.MOV R0, RZ, RZ, -R6 ;  /* 0x000000ffff007224 */ /* 0x000fe400078e0a06 */
[----:B------:R-:W-:Y:S01]  /*08b0*/  IMAD.HI.U32 R4, R4, R5, RZ ;  /* 0x0000000504047227 */ /* 0x000fe200078e00ff */
[----:B------:R-:W2:Y:S03]  /*08c0*/  I2F.RP R6, R134 ;  /* 0x0000008600067306 */ /* 0x000ea60000209400 */
[----:B------:R-:W-:-:S02]  /*08d0*/  IMAD R0, R4, R0, R5 ;  /* 0x0000000004007224 */ /* 0x000fc400078e0205 */
[----:B------:R-:W-:Y:S01]  /*08e0*/  VIADD R5, R3, 0xffffffe ;  /* 0x0ffffffe03057836 */ /* 0x000fe20000000000 */
[----:B------:R-:W-:Y:S01]  /*08f0*/  SHF.R.U32.HI R3, RZ, 0x5, R163 ;  /* 0x00000005ff037819 */ /* 0x000fe200000116a3 */
[----:B------:R-:W-:Y:S01]  /*0900*/  BAR.SYNC.DEFER_BLOCKING 0x0 ;  /* 0x0000000000007b1d */ /* 0x000fe20000010000 */
[----:B------:R-:W-:Y:S02]  /*0910*/  ISETP.GT.U32.AND P0, PT, R9, R0, PT ;  /* 0x000000000900720c */ /* 0x000fe40003f04070 */
[----:B------:R-:W-:-:S03]  /*0920*/  R2UR UR8, R3 ;  /* 0x00000000030872ca */ /* 0x000fc600000e0000 */
[----:B------:R-:W3:Y:S08]  /*0930*/  F2I.FTZ.U32.TRUNC.NTZ R5, R5 ;  /* 0x0000000500057305 */ /* 0x000ef0000021f000 */
[----:B--2---:R-:W2:Y:S01]  /*0940*/  MUFU.RCP R6, R6 ;  /* 0x0000000600067308 */ /* 0x004ea20000001000 */
[----:B------:R-:W-:Y:S02]  /*0950*/  @!P0 IMAD.IADD R0, R0, 0x1, -R9 ;  /* 0x0000000100008824 */ /* 0x000fe400078e0a09 */
[----:B------:R-:W-:Y:S01]  /*0960*/  @!P0 VIADD R4, R4, 0x1 ;  /* 0x0000000104048836 */ /* 0x000fe20000000000 */
[----:B------:R-:W-:-:S02]  /*0970*/  PLOP3.LUT P0, PT, PT, PT, UP1, 0x80, 0x8 ;  /* 0x000000000008781c */ /* 0x000fc40003f0f018 */
[----:B------:R-:W-:Y:S01]  /*0980*/  ISETP.GE.U32.AND P1, PT, R0, R9, PT ;  /* 0x000000090000720c */ /* 0x000fe20003f26070 */
[----:B---3--:R-:W-:Y:S01]  /*0990*/  IMAD.MOV R9, RZ, RZ, -R5 ;  /* 0x000000ffff097224 */ /* 0x008fe200078e0a05 */
[----:B------:R-:W-:-:S04]  /*09a0*/  LOP3.LUT R0, R12, R11, RZ, 0x3c, !PT ;  /* 0x0000000b0c007212 */ /* 0x000fc800078e3cff */
[----:B------:R-:W-:Y:S02]  /*09b0*/  ISETP.GE.AND P3, PT, R0, RZ, PT ;  /* 0x000000ff0000720c */ /* 0x000fe40003f66270 */
[----:B------:R-:W-:Y:S02]  /*09c0*/  SHF.R.U32.HI R0, RZ, 0x6, R163 ;  /* 0x00000006ff007819 */ /* 0x000fe400000116a3 */
[----:B-1----:R-:W-:Y:S01]  /*09d0*/  R2UR UR13, R7 ;  /* 0x00000000070d72ca */ /* 0x002fe200000e0000 */
[----:B--2---:R-:W-:Y:S01]  /*09e0*/  VIADD R16, R6, 0xffffffe ;  /* 0x0ffffffe06107836 */ /* 0x004fe20000000000 */
[----:B------:R-:W-:Y:S01]  /*09f0*/  SGXT.U32 R0, R0, 0x1 ;  /* 0x000000010000781a */ /* 0x000fe20000000000 */
[----:B------:R-:W-:Y:S02]  /*0a00*/  @P1 VIADD R4, R4, 0x1 ;  /* 0x0000000104041836 */ /* 0x000fe40000000000 */
[----:B------:R1:W2:Y:S01]  /*0a10*/  F2I.FTZ.U32.TRUNC.NTZ R17, R16 ;  /* 0x0000001000117305 */ /* 0x0002a2000021f000 */
[----:B------:R-:W-:Y:S01]  /*0a20*/  ISETP.LT.AND P0, PT, R0, UR30, P0 ;  /* 0x0000001e00007c0c */ /* 0x000fe20008701270 */
[----:B------:R-:W-:-:S02]  /*0a30*/  IMAD.MOV.U32 R6, RZ, RZ, R4 ;  /* 0x000000ffff067224 */ /* 0x000fc400078e0004 */
[----:B------:R-:W-:Y:S02]  /*0a40*/  IMAD R7, R9, R2, RZ ;  /* 0x0000000209077224 */ /* 0x000fe400078e02ff */
[----:B------:R-:W-:Y:S01]  /*0a50*/  @!P3 IMAD.MOV R6, RZ, RZ, -R6 ;  /* 0x000000ffff06b224 */ /* 0x000fe200078e0a06 */
[----:B------:R-:W-:Y:S01]  /*0a60*/  @!P2 LOP3.LUT R6, RZ, R11, RZ, 0x33, !PT ;  /* 0x0000000bff06a212 */ /* 0x000fe200078e33ff */
[----:B------:R-:W-:Y:S02]  /*0a70*/  IMAD.MOV.U32 R4, RZ, RZ, RZ ;  /* 0x000000ffff047224 */ /* 0x000fe400078e00ff */
[----:B-1----:R-:W-:Y:S01]  /*0a80*/  IMAD.MOV.U32 R16, RZ, RZ, RZ ;  /* 0x000000ffff107224 */ /* 0x002fe200078e00ff */
[----:B------:R-:W-:Y:S01]  /*0a90*/  LEA R3, R6, UR4, 0x9 ;  /* 0x0000000406037c11 */ /* 0x000fe2000f8e48ff */
[----:B------:R-:W-:Y:S01]  /*0aa0*/  USHF.L.U32 UR4, UR8, 0x15, URZ ;  /* 0x0000001508047899 */ /* 0x000fe200080006ff */
[----:B--2---:R-:W-:Y:S02]  /*0ab0*/  IMAD.MOV R13, RZ, RZ, -R17 ;  /* 0x000000ffff0d7224 */ /* 0x004fe400078e0a11 */
[----:B------:R-:W-:Y:S01]  /*0ac0*/  LOP3.LUT R0, R3, R242, RZ, 0xfc, !PT ;  /* 0x000000f203007212 */ /* 0x000fe200078efcff */
[----:B------:R-:W-:Y:S01]  /*0ad0*/  IMAD.HI.U32 R3, R5, R7, R4 ;  /* 0x0000000705037227 */ /* 0x000fe200078e0004 */
[----:B------:R-:W-:-:S02]  /*0ae0*/  ULOP3.LUT UR4, UR4, 0x600000, URZ, 0xc0, !UPT ;  /* 0x0060000004047892 */ /* 0x000fc4000f8ec0ff */
[C---:B------:R-:W-:Y:S01]  /*0af0*/  LOP3.LUT R226, R0.reuse, 0x4, RZ, 0xfc, !PT ;  /* 0x0000000400e27812 */ /* 0x040fe200078efcff */
[----:B------:R-:W-:Y:S01]  /*0b00*/  IMAD R9, R13, R134, RZ ;  /* 0x000000860d097224 */ /* 0x000fe200078e02ff */
[C---:B------:R-:W-:Y:S01]  /*0b10*/  LOP3.LUT R225, R0.reuse, 0x6, RZ, 0xfc, !PT ;  /* 0x0000000600e17812 */ /* 0x040fe200078efcff */
[----:B------:R-:W-:Y:S01]  /*0b20*/  IMAD.MOV R4, RZ, RZ, -R6 ;  /* 0x000000ffff047224 */ /* 0x000fe200078e0a06 */
[----:B------:R-:W-:Y:S01]  /*0b30*/  LOP3.LUT R222, R0, 0xc, RZ, 0xfc, !PT ;  /* 0x0000000c00de7812 */ /* 0x000fe200078efcff */
[----:B------:R-:W-:Y:S01]  /*0b40*/  IMAD.HI.U32 R16, R17, R9, R16 ;  /* 0x0000000911107227 */ /* 0x000fe200078e0010 */
[----:B------:R-:W-:Y:S02]  /*0b50*/  IABS R9, R226 ;  /* 0x000000e200097213 */ /* 0x000fe40000000000 */
[----:B------:R-:W-:Y:S01]  /*0b60*/  IABS R125, R225 ;  /* 0x000000e1007d7213 */ /* 0x000fe20000000000 */
[----:B------:R-:W-:Y:S01]  /*0b70*/  IMAD R4, R11, R4, R12 ;  /* 0x000000040b047224 */ /* 0x000fe200078e020c */
[----:B------:R-:W-:Y:S01]  /*0b80*/  IABS R13, R222 ;  /* 0x000000de000d7213 */ /* 0x000fe20000000000 */
[----:B------:R-:W-:Y:S01]  /*0b90*/  IMAD.HI.U32 R7, R16, R9, RZ ;  /* 0x0000000910077227 */ /* 0x000fe200078e00ff */
[----:B------:R-:W-:-:S02]  /*0ba0*/  LOP3.LUT R221, R0, 0xe, RZ, 0xfc, !PT ;  /* 0x0000000e00dd7812 */ /* 0x000fc400078efcff */
[----:B------:R-:W-:Y:S01]  /*0bb0*/  IABS R129, R0 ;  /* 0x0000000000817213 */ /* 0x000fe20000000000 */
[----:B------:R-:W-:Y:S01]  /*0bc0*/  IMAD.MOV R7, RZ, RZ, -R7 ;  /* 0x000000ffff077224 */ /* 0x000fe200078e0a07 */
[----:B------:R-:W-:Y:S01]  /*0bd0*/  LOP3.LUT R227, R0, 0x2, RZ, 0xfc, !PT ;  /* 0x0000000200e37812 */ /* 0x000fe200078efcff */
[----:B------:R-:W-:Y:S01]  /*0be0*/  IMAD.HI.U32 R8, R16, R125, RZ ;  /* 0x0000007d10087227 */ /* 0x000fe200078e00ff */
[----:B------:R-:W-:Y:S02]  /*0bf0*/  IABS R121, R221 ;  /* 0x000000dd00797213 */ /* 0x000fe40000000000 */
[----:B------:R-:W-:Y:S01]  /*0c00*/  IABS R127, R227 ;  /* 0x000000e3007f7213 */ /* 0x000fe20000000000 */
[----:B------:R-:W-:Y:S01]  /*0c10*/  IMAD R126, R134, R7, R9 ;  /* 0x00000007867e7224 */ /* 0x000fe200078e0209 */
[C---:B------:R-:W-:Y:S01]  /*0c20*/  LOP3.LUT R224, R0.reuse, 0x8, RZ, 0xfc, !PT ;  /* 0x0000000800e07812 */ /* 0x040fe200078efcff */
[----:B------:R-:W-:Y:S01]  /*0c30*/  IMAD.MOV R8, RZ, RZ, -R8 ;  /* 0x000000ffff087224 */ /* 0x000fe200078e0a08 */
[----:B------:R-:W-:Y:S01]  /*0c40*/  LOP3.LUT R216, R0, 0x18, RZ, 0xfc, !PT ;  /* 0x0000001800d87812 */ /* 0x000fe200078efcff */
[----:B------:R-:W-:Y:S01]  /*0c50*/  IMAD.HI.U32 R7, R16, R13, RZ ;  /* 0x0000000d10077227 */ /* 0x000fe200078e00ff */
[----:B------:R-:W-:Y:S01]  /*0c60*/  IABS R11, R224 ;  /* 0x000000e0000b7213 */ /* 0x000fe20000000000 */
[----:B------:R1:W-:Y:S01]  /*0c70*/  STL [R1+0xf4], R227 ;  /* 0x0000f4e301007387 */ /* 0x0003e20000100800 */
[----:B------:R-:W-:Y:S01]  /*0c80*/  LOP3.LUT R223, R0, 0xa, RZ, 0xfc, !PT ;  /* 0x0000000a00df7812 */ /* 0x000fe200078efcff */
[----:B------:R-:W-:Y:S01]  /*0c90*/  IMAD.HI.U32 R5, R16, R129, RZ ;  /* 0x0000008110057227 */ /* 0x000fe200078e00ff */
[----:B------:R-:W-:Y:S01]  /*0ca0*/  LOP3.LUT R217, R0, 0x16, RZ, 0xfc, !PT ;  /* 0x0000001600d97812 */ /* 0x000fe200078efcff */
[----:B------:R1:W-:Y:S01]  /*0cb0*/  STL [R1+0xf0], R226 ;  /* 0x0000f0e201007387 */ /* 0x0003e20000100800 */
[----:B------:R-:W-:Y:S01]  /*0cc0*/  IABS R123, R223 ;  /* 0x000000df007b7213 */ /* 0x000fe20000000000 */
[----:B------:R-:W-:Y:S01]  /*0cd0*/  IMAD R125, R134, R8, R125 ;  /* 0x00000008867d7224 */ /* 0x000fe200078e027d */
[----:B------:R-:W-:Y:S01]  /*0ce0*/  IABS R117, R217 ;  /* 0x000000d900757213 */ /* 0x000fe20000000000 */
[----:B------:R-:W-:Y:S01]  /*0cf0*/  IMAD.MOV R7, RZ, RZ, -R7 ;  /* 0x000000ffff077224 */ /* 0x000fe200078e0a07 */
[----:B------:R-:W-:Y:S01]  /*0d00*/  LOP3.LUT R218, R0, 0x14, RZ, 0xfc, !PT ;  /* 0x0000001400da7812 */ /* 0x000fe200078efcff */
[----:B------:R-:W-:Y:S01]  /*0d10*/  IMAD.HI.U32 R8, R16, R121, RZ ;  /* 0x0000007910087227 */ /* 0x000fe200078e00ff */
[C---:B------:R-:W-:Y:S01]  /*0d20*/  LOP3.LUT R212, R0.reuse, 0x20, RZ, 0xfc, !PT ;  /* 0x0000002000d47812 */ /* 0x040fe200078efcff */
[----:B------:R1:W-:Y:S01]  /*0d30*/  STL [R1+0xec], R225 ;  /* 0x0000ece101007387 */ /* 0x0003e20000100800 */
[C---:B------:R-:W-:Y:S01]  /*0d40*/  LOP3.LUT R219, R0.reuse, 0x12, RZ, 0xfc, !PT ;  /* 0x0000001200db7812 */ /* 0x040fe200078efcff */
[----:B------:R-:W-:Y:S01]  /*0d50*/  IMAD.MOV R5, RZ, RZ, -R5 ;  /* 0x000000ffff057224 */ /* 0x000fe200078e0a05 */
[----:B------:R-:W-:Y:S01]  /*0d60*/  LOP3.LUT R211, R0, 0x22, RZ, 0xfc, !PT ;  /* 0x0000002200d37812 */ /* 0x000fe200078efcff */
[----:B------:R-:W-:Y:S01]  /*0d70*/  IMAD.HI.U32 R6, R16, R127, RZ ;  /* 0x0000007f10067227 */ /* 0x000fe200078e00ff */
[----:B------:R-:W-:Y:S01]  /*0d80*/  IABS R119, R219 ;  /* 0x000000db00777213 */ /* 0x000fe20000000000 */
[----:B------:R1:W-:Y:S01]  /*0d90*/  STL [R1+0xe8], R224 ;  /* 0x0000e8e001007387 */ /* 0x0003e20000100800 */
[----:B------:R-:W-:Y:S01]  /*0da0*/  IABS R111, R211 ;  /* 0x000000d3006f7213 */ /* 0x000fe20000000000 */
[----:B------:R-:W-:Y:S01]  /*0db0*/  IMAD R122, R134, R7, R13 ;  /* 0x00000007867a7224 */ /* 0x000fe200078e020d */
[----:B------:R-:W-:Y:S01]  /*0dc0*/  IABS R13, R216 ;  /* 0x000000d8000d7213 */ /* 0x000fe20000000000 */
[----:B------:R-:W-:Y:S01]  /*0dd0*/  IMAD.MOV R8, RZ, RZ, -R8 ;  /* 0x000000ffff087224 */ /* 0x000fe200078e0a08 */
[----:B------:R-:W-:Y:S01]  /*0de0*/  LOP3.LUT R214, R0, 0x1c, RZ, 0xfc, !PT ;  /* 0x0000001c00d67812 */ /* 0x000fe200078efcff */
[----:B------:R-:W-:Y:S01]  /*0df0*/  IMAD R129, R134, R5, R129 ;  /* 0x0000000586817224 */ /* 0x000fe200078e0281 */
[C---:B------:R-:W-:Y:S01]  /*0e00*/  LOP3.LUT R206, R0.reuse, 0x2c, RZ, 0xfc, !PT ;  /* 0x0000002c00ce7812 */ /* 0x040fe200078efcff */
[----:B------:R-:W-:Y:S01]  /*0e10*/  IMAD.MOV R6, RZ, RZ, -R6 ;  /* 0x000000ffff067224 */ /* 0x000fe200078e0a06 */
[----:B------:R-:W-:Y:S01]  /*0e20*/  LOP3.LUT R213, R0, 0x1e, RZ, 0xfc, !PT ;  /* 0x0000001e00d57812 */ /* 0x000fe200078efcff */
[----:B------:R-:W-:Y:S01]  /*0e30*/  IMAD.HI.U32 R5, R16, R11, RZ ;  /* 0x0000000b10057227 */ /* 0x000fe200078e00ff */
[----:B------:R-:W-:Y:S01]  /*0e40*/  LOP3.LUT R207, R0, 0x2a, RZ, 0xfc, !PT ;  /* 0x0000002a00cf7812 */ /* 0x000fe200078efcff */
[----:B------:R1:W-:Y:S01]  /*0e50*/  STL [R1+0xfc], R223 ;  /* 0x0000fcdf01007387 */ /* 0x0003e20000100800 */
[----:B------:R-:W-:Y:S01]  /*0e60*/  IABS R113, R213 ;  /* 0x000000d500717213 */ /* 0x000fe20000000000 */
[----:B------:R-:W-:Y:S01]  /*0e70*/  IMAD R121, R134, R8, R121 ;  /* 0x0000000886797224 */ /* 0x000fe200078e0279 */
[----:B------:R-:W-:Y:S01]  /*0e80*/  IABS R107, R207 ;  /* 0x000000cf006b7213 */ /* 0x000fe20000000000 */
[----:B------:R-:W-:Y:S01]  /*0e90*/  IMAD.HI.U32 R8, R16, R13, RZ ;  /* 0x0000000d10087227 */ /* 0x000fe200078e00ff */
[C---:B------:R-:W-:Y:S01]  /*0ea0*/  LOP3.LUT R208, R0.reuse, 0x28, RZ, 0xfc, !PT ;  /* 0x0000002800d07812 */ /* 0x040fe200078efcff */
[----:B------:R1:W-:Y:S01]  /*0eb0*/  STL [R1+0xf8], R222 ;  /* 0x0000f8de01007387 */ /* 0x0003e20000100800 */
[----:B------:R-:W-:Y:S01]  /*0ec0*/  LOP3.LUT R202, R0, 0x34, RZ, 0xfc, !PT ;  /* 0x0000003400ca7812 */ /* 0x000fe200078efcff */
[----:B------:R-:W-:Y:S01]  /*0ed0*/  IMAD R127, R134, R6, R127 ;  /* 0x00000006867f7224 */ /* 0x000fe200078e027f */
[C---:B------:R-:W-:Y:S01]  /*0ee0*/  LOP3.LUT R209, R0.reuse, 0x26, RZ, 0xfc, !PT ;  /* 0x0000002600d17812 */ /* 0x040fe200078efcff */
[----:B------:R-:W-:Y:S01]  /*0ef0*/  IMAD.MOV R5, RZ, RZ, -R5 ;  /* 0x000000ffff057224 */ /* 0x000fe200078e0a05 */
[----:B------:R-:W-:Y:S01]  /*0f00*/  LOP3.LUT R201, R0, 0x36, RZ, 0xfc, !PT ;  /* 0x0000003600c97812 */ /* 0x000fe200078efcff */
[----:B------:R-:W-:Y:S01]  /*0f10*/  IMAD.HI.U32 R6, R16, R123, RZ ;  /* 0x0000007b10067227 */ /* 0x000fe200078e00ff */
[----:B------:R-:W-:Y:S01]  /*0f20*/  IABS R109, R209 ;  /* 0x000000d1006d7213 */ /* 0x000fe20000000000 */
[----:B------:R1:W-:Y:S01]  /*0f30*/  STL [R1+0xe4], R221 ;  /* 0x0000e4dd01007387 */ /* 0x0003e20000100800 */
[----:B------:R-:W-:Y:S01]  /*0f40*/  IABS R101, R201 ;  /* 0x000000c900657213 */ /* 0x000fe20000000000 */
[----:B------:R-:W-:Y:S01]  /*0f50*/  IMAD.MOV R8, RZ, RZ, -R8 ;  /* 0x000000ffff087224 */ /* 0x000fe200078e0a08 */
[----:B------:R-:W-:Y:S01]  /*0f60*/  LOP3.LUT R220, R0, 0x10, RZ, 0xfc, !PT ;  /* 0x0000001000dc7812 */ /* 0x000fe200078efcff */
[----:B------:R-:W-:Y:S01]  /*0f70*/  IMAD.HI.U32 R7, R16, R117, RZ ;  /* 0x0000007510077227 */ /* 0x000fe200078e00ff */
[----:B------:R-:W-:-:S02]  /*0f80*/  LOP3.LUT R204, R0, 0x30, RZ, 0xfc, !PT ;  /* 0x0000003000cc7812 */ /* 0x000fc400078efcff */
[----:B------:R-:W-:Y:S01]  /*0f90*/  IABS R15, R220 ;  /* 0x000000dc000f7213 */ /* 0x000fe20000000000 */
[----:B------:R-:W-:Y:S01]  /*0fa0*/  IMAD R124, R134, R5, R11 ;  /* 0x00000005867c7224 */ /* 0x000fe200078e020b */
[----:B------:R-:W-:Y:S01]  /*0fb0*/  IABS R11, R218 ;  /* 0x000000da000b7213 */ /* 0x000fe20000000000 */
[----:B------:R-:W-:Y:S01]  /*0fc0*/  IMAD.MOV R6, RZ, RZ, -R6 ;  /* 0x000000ffff067224 */ /* 0x000fe200078e0a06 */
[----:B------:R-:W-:Y:S01]  /*0fd0*/  LOP3.LUT R196, R0, 0x40, RZ, 0xfc, !PT ;  /* 0x0000004000c47812 */ /* 0x000fe200078efcff */
[----:B------:R-:W-:Y:S01]  /*0fe0*/  IMAD R116, R134, R8, R13 ;  /* 0x0000000886747224 */ /* 0x000fe200078e020d */
[----:B------:R-:W-:Y:S01]  /*0ff0*/  IABS R13, R212 ;  /* 0x000000d4000d7213 */ /* 0x000fe20000000000 */
[----:B------:R-:W-:Y:S01]  /*1000*/  IMAD.MOV R7, RZ, RZ, -R7 ;  /* 0x000000ffff077224 */ /* 0x000fe200078e0a07 */
[----:B------:R-:W-:Y:S01]  /*1010*/  LOP3.LUT R203, R0, 0x32, RZ, 0xfc, !PT ;  /* 0x0000003200cb7812 */ /* 0x000fe200078efcff */
[----:B------:R-:W-:Y:S01]  /*1020*/  IMAD R123, R134, R6, R123 ;  /* 0x00000006867b7224 */ /* 0x000fe200078e027b */
        /* <DEDUP_REMOVED lines=8> */
[----:B------:R-:W-:Y:S01]  /*10b0*/  IABS R97, R197 ;  /* 0x000000c500617213 */ /* 0x000fe20000000000 */
[----:B------:R1:W-:Y:S01]  /*10c0*/  STL [R1+0xdc], R219 ;  /* 0x0000dcdb01007387 */ /* 0x0003e20000100800 */
[C---:B------:R-:W-:Y:S01]  /*10d0*/  LOP3.LUT R198, R0.reuse, 0x3c, RZ, 0xfc, !PT ;  /* 0x0000003c00c67812 */ /* 0x040fe200078efcff */
        /* <DEDUP_REMOVED lines=11> */
[----:B------:R-:W-:Y:S01]  /*1190*/  LOP3.LUT R205, R0, 0x2e, RZ, 0xfc, !PT ;  /* 0x0000002e00cd7812 */ /* 0x000fe200078efcff */
[C---:B------:R-:W-:Y:S01]  /*11a0*/  IMAD R118, R134.reuse, R6, R11 ;  /* 0x0000000686767224 */ /* 0x040fe200078e020b */
[----:B------:R-:W-:Y:S01]  /*11b0*/  IABS R11, R214 ;  /* 0x000000d6000b7213 */ /* 0x000fe20000000000 */
[----:B------:R-:W-:Y:S01]  /*11c0*/  IMAD.MOV R5, RZ, RZ, -R5 ;  /* 0x000000ffff057224 */ /* 0x000fe200078e0a05 */
[----:B------:R-:W-:Y:S01]  /*11d0*/  IABS R91, R191 ;  /* 0x000000bf005b7213 */ /* 0x000fe20000000000 */
[----:B------:R-:W-:Y:S01]  /*11e0*/  IMAD R112, R134, R7, R13 ;  /* 0x0000000786707224 */ /* 0x000fe200078e020d */
[----:B------:R-:W-:Y:S01]  /*11f0*/  IABS R13, R206 ;  /* 0x000000ce000d7213 */ /* 0x000fe20000000000 */
[----:B------:R-:W-:Y:S01]  /*1200*/  IMAD.MOV R8, RZ, RZ, -R8 ;  /* 0x000000ffff087224 */ /* 0x000fe200078e0a08 */
[----:B------:R-:W-:Y:S01]  /*1210*/  LOP3.LUT R194, R0, 0x44, RZ, 0xfc, !PT ;  /* 0x0000004400c27812 */ /* 0x000fe200078efcff */
[----:B------:R-:W-:Y:S01]  /*1220*/  IMAD R119, R134, R5, R119 ;  /* 0x0000000586777224 */ /* 0x000fe200078e0277 */
[----:B------:R-:W-:Y:S01]  /*1230*/  IABS R105, R205 ;  /* 0x000000cd00697213 */ /* 0x000fe20000000000 */
[----:B------:R-:W-:Y:S01]  /*1240*/  IMAD.HI.U32 R5, R16, R11, RZ ;  /* 0x0000000b10057227 */ /* 0x000fe200078e00ff */
[C---:B------:R-:W-:Y:S01]  /*1250*/  LOP3.LUT R186, R0.reuse, 0x54, RZ, 0xfc, !PT ;  /* 0x0000005400ba7812 */ /* 0x040fe200078efcff */
[----:B------:R1:W-:Y:S01]  /*1260*/  STL [R1+0xd0], R216 ;  /* 0x0000d0d801007387 */ /* 0x0003e20000100800 */
[----:B------:R-:W-:Y:S01]  /*1270*/  LOP3.LUT R193, R0, 0x46, RZ, 0xfc, !PT ;  /* 0x0000004600c17812 */ /* 0x000fe200078efcff */
[----:B------:R-:W-:Y:S01]  /*1280*/  IMAD R111, R134, R8, R111 ;  /* 0x00000008866f7224 */ /* 0x000fe200078e026f */
[----:B------:R-:W-:Y:S01]  /*1290*/  LOP3.LUT R200, R0, 0x38, RZ, 0xfc, !PT ;  /* 0x0000003800c87812 */ /* 0x000fe200078efcff */
[----:B------:R-:W-:Y:S01]  /*12a0*/  IMAD.HI.U32 R8, R16, R13, RZ ;  /* 0x0000000d10087227 */ /* 0x000fe200078e00ff */
[----:B------:R-:W-:Y:S01]  /*12b0*/  IABS R93, R193 ;  /* 0x000000c1005d7213 */ /* 0x000fe20000000000 */
[----:B------:R1:W-:Y:S01]  /*12c0*/  STL [R1+0xcc], R215 ;  /* 0x0000ccd701007387 */ /* 0x0003e20000100800 */
[C---:B------:R-:W-:Y:S01]  /*12d0*/  LOP3.LUT R181, R0.reuse, 0x5e, RZ, 0xfc, !PT ;  /* 0x0000005e00b57812 */ /* 0x040fe200078efcff */
[----:B------:R-:W-:Y:S01]  /*12e0*/  IMAD.MOV R5, RZ, RZ, -R5 ;  /* 0x000000ffff057224 */ /* 0x000fe200078e0a05 */
[----:B------:R-:W-:Y:S01]  /*12f0*/  LOP3.LUT R188, R0, 0x50, RZ, 0xfc, !PT ;  /* 0x0000005000bc7812 */ /* 0x000fe200078efcff */
[----:B------:R-:W-:Y:S01]  /*1300*/  IMAD.HI.U32 R6, R16, R113, RZ ;  /* 0x0000007110067227 */ /* 0x000fe200078e00ff */
[----:B------:R-:W-:Y:S01]  /*1310*/  LOP3.LUT R195, R0, 0x42, RZ, 0xfc, !PT ;  /* 0x0000004200c37812 */ /* 0x000fe200078efcff */
[----:B------:R1:W-:Y:S01]  /*1320*/  STL [R1+0xc8], R214 ;  /* 0x0000c8d601007387 */ /* 0x0003e20000100800 */
[----:B------:R-:W-:Y:S01]  /*1330*/  IABS R81, R181 ;  /* 0x000000b500517213 */ /* 0x000fe20000000000 */
[----:B------:R-:W-:Y:S01]  /*1340*/  IMAD.MOV R8, RZ, RZ, -R8 ;  /* 0x000000ffff087224 */ /* 0x000fe200078e0a08 */
[----:B------:R-:W-:Y:S01]  /*1350*/  IABS R95, R195 ;  /* 0x000000c3005f7213 */ /* 0x000fe20000000000 */
[----:B------:R-:W-:Y:S01]  /*1360*/  IMAD.HI.U32 R7, R16, R107, RZ ;  /* 0x0000006b10077227 */ /* 0x000fe200078e00ff */
[C---:B------:R-:W-:Y:S01]  /*1370*/  LOP3.LUT R189, R0.reuse, 0x4e, RZ, 0xfc, !PT ;  /* 0x0000004e00bd7812 */ /* 0x040fe200078efcff */
        /* <DEDUP_REMOVED lines=11> */
[----:B------:R-:W-:Y:S01]  /*1430*/  LOP3.LUT R184, R0, 0x58, RZ, 0xfc, !PT ;  /* 0x0000005800b87812 */ /* 0x000fe200078efcff */
[----:B------:R-:W-:Y:S01]  /*1440*/  IMAD.HI.U32 R6, R16, R11, RZ ;  /* 0x0000000b10067227 */ /* 0x000fe200078e00ff */
[----:B------:R-:W-:Y:S01]  /*1450*/  IABS R87, R187 ;  /* 0x000000bb00577213 */ /* 0x000fe20000000000 */
[----:B------:R1:W-:Y:S01]  /*1460*/  STL [R1+0xc0], R212 ;  /* 0x0000c0d401007387 */ /* 0x0003e20000100800 */
[----:B------:R-:W-:Y:S01]  /*1470*/  LOP3.LUT R185, R0, 0x56, RZ, 0xfc, !PT ;  /* 0x0000005600b97812 */ /* 0x000fe200078efcff */
[----:B------:R-:W-:Y:S01]  /*1480*/  IMAD R107, R134, R7, R107 ;  /* 0x00000007866b7224 */ /* 0x000fe200078e026b */
[----:B------:R-:W-:Y:S01]  /*1490*/  LOP3.LUT R182, R0, 0x5c, RZ, 0xfc, !PT ;  /* 0x0000005c00b67812 */ /* 0x000fe200078efcff */
[----:B------:R-:W-:Y:S01]  /*14a0*/  IMAD.HI.U32 R7, R16, R13, RZ ;  /* 0x0000000d10077227 */ /* 0x000fe200078e00ff */
[----:B------:R1:W-:Y:S01]  /*14b0*/  STL [R1+0xbc], R211 ;  /* 0x0000bcd301007387 */ /* 0x0003e20000100800 */
[----:B------:R-:W-:-:S02]  /*14c0*/  IABS R85, R185 ;  /* 0x000000b900557213 */ /* 0x000fc40000000000 */
[----:B------:R-:W-:Y:S01]  /*14d0*/  IMAD.MOV R6, RZ, RZ, -R6 ;  /* 0x000000ffff067224 */ /* 0x000fe200078e0a06 */
[----:B------:R1:W-:Y:S01]  /*14e0*/  STL [R1+0xb8], R210 ;  /* 0x0000b8d201007387 */ /* 0x0003e20000100800 */
[----:B------:R-:W-:Y:S01]  /*14f0*/  IMAD.HI.U32 R5, R16, R109, RZ ;  /* 0x0000006d10057227 */ /* 0x000fe200078e00ff */
[C---:B------:R-:W-:Y:S02]  /*1500*/  LOP3.LUT R180, R0.reuse, 0x60, RZ, 0xfc, !PT ;  /* 0x0000006000b47812 */ /* 0x040fe400078efcff */
[----:B------:R1:W-:Y:S01]  /*1510*/  STL [R1+0xb4], R209 ;  /* 0x0000b4d101007387 */ /* 0x0003e20000100800 */
[----:B------:R-:W-:Y:S01]  /*1520*/  IMAD.MOV R7, RZ, RZ, -R7 ;  /* 0x000000ffff077224 */ /* 0x000fe200078e0a07 */
[----:B------:R-:W-:Y:S01]  /*1530*/  LOP3.LUT R176, R0, 0x68, RZ, 0xfc, !PT ;  /* 0x0000006800b07812 */ /* 0x000fe200078efcff */
[----:B------:R-:W-:Y:S01]  /*1540*/  IMAD.HI.U32 R8, R16, R101, RZ ;  /* 0x0000006510087227 */ /* 0x000fe200078e00ff */
[----:B------:R1:W-:Y:S01]  /*1550*/  STL [R1+0xb0], R208 ;  /* 0x0000b0d001007387 */ /* 0x0003e20000100800 */
[----:B------:R-:W-:-:S02]  /*1560*/  LOP3.LUT R178, R0, 0x64, RZ, 0xfc, !PT ;  /* 0x0000006400b27812 */ /* 0x000fc400078efcff */
[C---:B------:R-:W-:Y:S01]  /*1570*/  IMAD R108, R134.reuse, R6, R11 ;  /* 0x00000006866c7224 */ /* 0x040fe200078e020b */
[----:B------:R-:W-:Y:S01]  /*1580*/  IABS R11, R204 ;  /* 0x000000cc000b7213 */ /* 0x000fe20000000000 */
[----:B------:R-:W-:Y:S01]  /*1590*/  IMAD.MOV R5, RZ, RZ, -R5 ;  /* 0x000000ffff057224 */ /* 0x000fe200078e0a05 */
[----:B------:R1:W-:Y:S01]  /*15a0*/  STL [R1+0xac], R207 ;  /* 0x0000accf01007387 */ /* 0x0003e20000100800 */
[----:B------:R-:W-:Y:S01]  /*15b0*/  IMAD R102, R134, R7, R13 ;  /* 0x0000000786667224 */ /* 0x000fe200078e020d */
[----:B------:R-:W-:Y:S01]  /*15c0*/  IABS R13, R196 ;  /* 0x000000c4000d7213 */ /* 0x000fe20000000000 */
[----:B------:R-:W-:Y:S01]  /*15d0*/  IMAD.MOV R8, RZ, RZ, -R8 ;  /* 0x000000ffff087224 */ /* 0x000fe200078e0a08 */
[----:B------:R1:W-:Y:S01]  /*15e0*/  STL [R1+0xa8], R206 ;  /* 0x0000a8ce01007387 */ /* 0x0003e20000100800 */
[----:B------:R-:W-:Y:S01]  /*15f0*/  IMAD.HI.U32 R9, R16, R15, RZ ;  /* 0x0000000f10097227 */ /* 0x000fe200078e00ff */
[----:B------:R-:W-:Y:S02]  /*1600*/  LOP3.LUT R172, R0, 0x70, RZ, 0xfc, !PT ;  /* 0x0000007000ac7812 */ /* 0x000fe400078efcff */
[----:B------:R1:W-:Y:S01]  /*1610*/  STL [R1+0xa4], R205 ;  /* 0x0000a4cd01007387 */ /* 0x0003e20000100800 */
[----:B------:R-:W-:Y:S01]  /*1620*/  IMAD R109, R134, R5, R109 ;  /* 0x00000005866d7224 */ /* 0x000fe200078e026d */
[----:B------:R-:W-:Y:S01]  /*1630*/  LOP3.LUT R183, R0, 0x5a, RZ, 0xfc, !PT ;  /* 0x0000005a00b77812 */ /* 0x000fe200078efcff */
[----:B------:R-:W-:Y:S01]  /*1640*/  IMAD.HI.U32 R5, R16, R11, RZ ;  /* 0x0000000b10057227 */ /* 0x000fe200078e00ff */
[----:B------:R1:W-:Y:S01]  /*1650*/  STL [R1+0xa0], R204 ;  /* 0x0000a0cc01007387 */ /* 0x0003e20000100800 */
[----:B------:R-:W-:-:S02]  /*1660*/  LOP3.LUT R179, R0, 0x62, RZ, 0xfc, !PT ;  /* 0x0000006200b37812 */ /* 0x000fc400078efcff */
[----:B------:R-:W-:Y:S01]  /*1670*/  IMAD R101, R134, R8, R101 ;  /* 0x0000000886657224 */ /* 0x000fe200078e0265 */
[----:B------:R1:W-:Y:S01]  /*1680*/  STL [R1+0x9c], R203 ;  /* 0x00009ccb01007387 */ /* 0x0003e20000100800 */
[----:B------:R-:W-:Y:S01]  /*1690*/  IMAD.MOV R9, RZ, RZ, -R9 ;  /* 0x000000ffff097224 */ /* 0x000fe200078e0a09 */
[----:B------:R-:W-:Y:S01]  /*16a0*/  LOP3.LUT R177, R0, 0x66, RZ, 0xfc, !PT ;  /* 0x0000006600b17812 */ /* 0x000fe200078efcff */
[C---:B------:R-:W-:Y:S01]  /*16b0*/  IMAD.HI.U32 R8, R16.reuse, R13, RZ ;  /* 0x0000000d10087227 */ /* 0x040fe200078e00ff */
[----:B------:R1:W-:Y:S01]  /*16c0*/  STL [R1+0x98], R202 ;  /* 0x000098ca01007387 */ /* 0x0003e20000100800 */
[----:B------:R-:W-:Y:S02]  /*16d0*/  IABS R79, R179 ;  /* 0x000000b3004f7213 */ /* 0x000fe40000000000 */
[----:B------:R-:W-:Y:S01]  /*16e0*/  IMAD.MOV R5, RZ, RZ, -R5 ;  /* 0x000000ffff057224 */ /* 0x000fe200078e0a05 */
[----:B------:R1:W-:Y:S01]  /*16f0*/  STL [R1+0x94], R201 ;  /* 0x000094c901007387 */ /* 0x0003e20000100800 */
[----:B------:R-:W-:Y:S01]  /*1700*/  IMAD.HI.U32 R6, R16, R103, RZ ;  /* 0x0000006710067227 */ /* 0x000fe200078e00ff */
[----:B------:R-:W-:-:S02]  /*1710*/  LOP3.LUT R175, R0, 0x6a, RZ, 0xfc, !PT ;  /* 0x0000006a00af7812 */ /* 0x000fc400078efcff */
[----:B------:R1:W-:Y:S01]  /*1720*/  STL [R1+0x90], R200 ;  /* 0x000090c801007387 */ /* 0x0003e20000100800 */
[----:B------:R-:W-:Y:S01]  /*1730*/  IMAD R120, R134, R9, R15 ;  /* 0x0000000986787224 */ /* 0x000fe200078e020f */
[----:B------:R-:W-:Y:S01]  /*1740*/  IABS R15, R210 ;  /* 0x000000d2000f7213 */ /* 0x000fe20000000000 */
[----:B------:R-:W-:Y:S01]  /*1750*/  IMAD.MOV R8, RZ, RZ, -R8 ;  /* 0x000000ffff087224 */ /* 0x000fe200078e0a08 */
[----:B------:R1:W-:Y:S01]  /*1760*/  STL [R1+0x8c], R199 ;  /* 0x00008cc701007387 */ /* 0x0003e20000100800 */
[C---:B------:R-:W-:Y:S01]  /*1770*/  IMAD.HI.U32 R9, R16.reuse, R115, RZ ;  /* 0x0000007310097227 */ /* 0x040fe200078e00ff */
[----:B------:R-:W-:Y:S02]  /*1780*/  IABS R83, R183 ;  /* 0x000000b700537213 */ /* 0x000fe40000000000 */
[----:B------:R1:W-:Y:S01]  /*1790*/  STL [R1+0x88], R198 ;  /* 0x000088c601007387 */ /* 0x0003e20000100800 */
[----:B------:R-:W-:Y:S01]  /*17a0*/  IMAD.HI.U32 R7, R16, R97, RZ ;  /* 0x0000006110077227 */ /* 0x000fe200078e00ff */
[----:B------:R-:W-:-:S02]  /*17b0*/  LOP3.LUT R174, R0, 0x6c, RZ, 0xfc, !PT ;  /* 0x0000006c00ae7812 */ /* 0x000fc400078efcff */
[----:B------:R1:W-:Y:S01]  /*17c0*/  STL [R1+0x84], R197 ;  /* 0x000084c501007387 */ /* 0x0003e20000100800 */
        /* <DEDUP_REMOVED lines=8> */
[----:B------:R-:W-:Y:S01]  /*1850*/  IMAD.MOV R7, RZ, RZ, -R7 ;  /* 0x000000ffff077224 */ /* 0x000fe200078e0a07 */
[----:B------:R-:W-:Y:S01]  /*1860*/  LOP3.LUT R173, R0, 0x6e, RZ, 0xfc, !PT ;  /* 0x0000006e00ad7812 */ /* 0x000fe200078efcff */
[----:B------:R-:W-:Y:S01]  /*1870*/  IMAD R103, R134, R6, R103 ;  /* 0x0000000686677224 */ /* 0x000fe200078e0267 */
[----:B------:R1:W-:Y:S01]  /*1880*/  STL [R1+0x78], R194 ;  /* 0x000078c201007387 */ /* 0x0003e20000100800 */
[----:B------:R-:W-:Y:S01]  /*1890*/  IMAD.HI.U32 R6, R16, R11, RZ ;  /* 0x0000000b10067227 */ /* 0x000fe200078e00ff */
[----:B------:R-:W-:-:S02]  /*18a0*/  LOP3.LUT R170, R0, 0x74, RZ, 0xfc, !PT ;  /* 0x0000007400aa7812 */ /* 0x000fc400078efcff */
[----:B------:R1:W-:Y:S01]  /*18b0*/  STL [R1+0x74], R193 ;  /* 0x000074c101007387 */ /* 0x0003e20000100800 */
[----:B------:R-:W-:Y:S01]  /*18c0*/  IMAD R115, R134, R9, R115 ;  /* 0x0000000986737224 */ /* 0x000fe200078e0273 */
[----:B------:R-:W-:Y:S01]  /*18d0*/  LOP3.LUT R171, R0, 0x72, RZ, 0xfc, !PT ;  /* 0x0000007200ab7812 */ /* 0x000fe200078efcff */
[----:B------:R-:W-:Y:S01]  /*18e0*/  IMAD R97, R134, R7, R97 ;  /* 0x0000000786617224 */ /* 0x000fe200078e0261 */
[----:B------:R1:W-:Y:S01]  /*18f0*/  STL [R1+0x70], R192 ;  /* 0x000070c001007387 */ /* 0x0003e20000100800 */
[C---:B------:R-:W-:Y:S01]  /*1900*/  IMAD.HI.U32 R9, R16.reuse, R15, RZ ;  /* 0x0000000f10097227 */ /* 0x040fe200078e00ff */
[----:B------:R-:W-:Y:S02]  /*1910*/  IABS R73, R175 ;  /* 0x000000af00497213 */ /* 0x000fe40000000000 */
[----:B------:R1:W-:Y:S01]  /*1920*/  STL [R1+0x6c], R191 ;  /* 0x00006cbf01007387 */ /* 0x0003e20000100800 */
[----:B------:R-:W-:Y:S01]  /*1930*/  IMAD.HI.U32 R7, R16, R13, RZ ;  /* 0x0000000d10077227 */ /* 0x000fe200078e00ff */
[----:B------:R-:W-:-:S02]  /*1940*/  LOP3.LUT R169, R0, 0x76, RZ, 0xfc, !PT ;  /* 0x0000007600a97812 */ /* 0x000fc400078efcff */
[----:B------:R1:W-:Y:S01]  /*1950*/  STL [R1+0x68], R190 ;  /* 0x000068be01007387 */ /* 0x0003e20000100800 */
[----:B------:R-:W-:Y:S01]  /*1960*/  IMAD.MOV R6, RZ, RZ, -R6 ;  /* 0x000000ffff067224 */ /* 0x000fe200078e0a06 */
[----:B------:R-:W-:Y:S01]  /*1970*/  LOP3.LUT R168, R0, 0x78, RZ, 0xfc, !PT ;  /* 0x0000007800a87812 */ /* 0x000fe200078efcff */
[----:B------:R-:W-:Y:S01]  /*1980*/  IMAD.HI.U32 R5, R16, R99, RZ ;  /* 0x0000006310057227 */ /* 0x000fe200078e00ff */
[----:B------:R1:W-:Y:S01]  /*1990*/  STL [R1+0x64], R189 ;  /* 0x000064bd01007387 */ /* 0x0003e20000100800 */
[----:B------:R-:W-:Y:S02]  /*19a0*/  LOP3.LUT R166, R0, 0x7e, RZ, 0xfc, !PT ;  /* 0x0000007e00a67812 */ /* 0x000fe400078efcff */
[----:B------:R-:W-:Y:S01]  /*19b0*/  IMAD.MOV R9, RZ, RZ, -R9 ;  /* 0x000000ffff097224 */ /* 0x000fe200078e0a09 */
[----:B------:R1:W-:Y:S01]  /*19c0*/  STL [R1+0x60], R188 ;  /* 0x000060bc01007387 */ /* 0x0003e20000100800 */
[----:B------:R-:W-:Y:S01]  /*19d0*/  IMAD.MOV R7, RZ, RZ, -R7 ;  /* 0x000000ffff077224 */ /* 0x000fe200078e0a07 */
[----:B------:R-:W-:Y:S01]  /*19e0*/  IABS R77, R177 ;  /* 0x000000b1004d7213 */ /* 0x000fe20000000000 */
[----:B------:R-:W-:Y:S01]  /*19f0*/  IMAD.HI.U32 R8, R16, R91, RZ ;  /* 0x0000005b10087227 */ /* 0x000fe200078e00ff */
[----:B------:R1:W-:Y:S01]  /*1a00*/  STL [R1+0x5c], R187 ;  /* 0x00005cbb01007387 */ /* 0x0003e20000100800 */
[----:B------:R-:W-:-:S02]  /*1a10*/  IABS R67, R169 ;  /* 0x000000a900437213 */ /* 0x000fc40000000000 */
[C---:B------:R-:W-:Y:S01]  /*1a20*/  IMAD R98, R134.reuse, R6, R11 ;  /* 0x0000000686627224 */ /* 0x040fe200078e020b */
[----:B------:R-:W-:Y:S01]  /*1a30*/  IABS R11, R194 ;  /* 0x000000c2000b7213 */ /* 0x000fe20000000000 */
[----:B------:R-:W-:Y:S01]  /*1a40*/  IMAD.MOV R5, RZ, RZ, -R5 ;  /* 0x000000ffff057224 */ /* 0x000fe200078e0a05 */
[----:B------:R1:W-:Y:S01]  /*1a50*/  STL [R1+0x58], R186 ;  /* 0x000058ba01007387 */ /* 0x0003e20000100800 */
[C---:B------:R-:W-:Y:S01]  /*1a60*/  IMAD R110, R134.reuse, R9, R15 ;  /* 0x00000009866e7224 */ /* 0x040fe200078e020f */
[----:B------:R-:W-:Y:S01]  /*1a70*/  IABS R15, R200 ;  /* 0x000000c8000f7213 */ /* 0x000fe20000000000 */
[----:B------:R-:W-:Y:S01]  /*1a80*/  IMAD R92, R134, R7, R13 ;  /* 0x00000007865c7224 */ /* 0x000fe200078e020d */
[----:B------:R-:W-:Y:S01]  /*1a90*/  IABS R13, R186 ;  /* 0x000000ba000d7213 */ /* 0x000fe20000000000 */
[----:B------:R-:W-:Y:S01]  /*1aa0*/  IMAD.HI.U32 R9, R16, R105, RZ ;  /* 0x0000006910097227 */ /* 0x000fe200078e00ff */
[----:B------:R1:W-:Y:S01]  /*1ab0*/  STL [R1+0x54], R185 ;  /* 0x000054b901007387 */ /* 0x0003e20000100800 */
[----:B------:R-:W-:-:S02]  /*1ac0*/  IABS R71, R173 ;  /* 0x000000ad00477213 */ /* 0x000fc40000000000 */
[----:B------:R-:W-:Y:S01]  /*1ad0*/  IMAD.MOV R8, RZ, RZ, -R8 ;  /* 0x000000ffff087224 */ /* 0x000fe200078e0a08 */
[----:B------:R1:W-:Y:S01]  /*1ae0*/  STL [R1+0x50], R184 ;  /* 0x000050b801007387 */ /* 0x0003e20000100800 */
[----:B------:R-:W-:Y:S01]  /*1af0*/  IMAD R99, R134, R5, R99 ;  /* 0x0000000586637224 */ /* 0x000fe200078e0263 */
[----:B------:R-:W-:Y:S01]  /*1b00*/  IABS R69, R171 ;  /* 0x000000ab00457213 */ /* 0x000fe20000000000 */
[----:B------:R-:W-:Y:S01]  /*1b10*/  IMAD.HI.U32 R5, R16, R11, RZ ;  /* 0x0000000b10057227 */ /* 0x000fe200078e00ff */
[----:B------:R1:W-:Y:S03]  /*1b20*/  STL [R1+0x4c], R183 ;  /* 0x00004cb701007387 */ /* 0x0003e60000100800 */
[----:B------:R-:W-:Y:S01]  /*1b30*/  IMAD.MOV R9, RZ, RZ, -R9 ;  /* 0x000000ffff097224 */ /* 0x000fe200078e0a09 */
[----:B------:R1:W-:Y:S01]  /*1b40*/  STL [R1+0x48], R182 ;  /* 0x000048b601007387 */ /* 0x0003e20000100800 */
[----:B------:R-:W-:-:S02]  /*1b50*/  IMAD R91, R134, R8, R91 ;  /* 0x00000008865b7224 */ /* 0x000fc400078e025b */
[----:B------:R-:W-:Y:S01]  /*1b60*/  IMAD.HI.U32 R8, R16, R13, RZ ;  /* 0x0000000d10087227 */ /* 0x000fe200078e00ff */
[----:B------:R1:W-:Y:S03]  /*1b70*/  STL [R1+0x44], R181 ;  /* 0x000044b501007387 */ /* 0x0003e60000100800 */
[----:B------:R-:W-:Y:S01]  /*1b80*/  IMAD.MOV R5, RZ, RZ, -R5 ;  /* 0x000000ffff057224 */ /* 0x000fe200078e0a05 */
[----:B------:R1:W-:Y:S01]  /*1b90*/  STL [R1+0x40], R180 ;  /* 0x000040b401007387 */ /* 0x0003e20000100800 */
[----:B------:R-:W-:Y:S02]  /*1ba0*/  IMAD R105, R134, R9, R105 ;  /* 0x0000000986697224 */ /* 0x000fe400078e0269 */
[C---:B------:R-:W-:Y:S01]  /*1bb0*/  IMAD.HI.U32 R6, R16.reuse, R93, RZ ;  /* 0x0000005d10067227 */ /* 0x040fe200078e00ff */
[----:B------:R1:W-:Y:S03]  /*1bc0*/  STL [R1+0x3c], R179 ;  /* 0x00003cb301007387 */ /* 0x0003e60000100800 */
[----:B------:R-:W-:Y:S01]  /*1bd0*/  IMAD.HI.U32 R9, R16, R15, RZ ;  /* 0x0000000f10097227 */ /* 0x000fe200078e00ff */
[----:B------:R1:W-:Y:S03]  /*1be0*/  STL [R1+0x38], R178 ;  /* 0x000038b201007387 */ /* 0x0003e60000100800 */
[----:B------:R-:W-:Y:S01]  /*1bf0*/  IMAD.MOV R8, RZ, RZ, -R8 ;  /* 0x000000ffff087224 */ /* 0x000fe200078e0a08 */
[----:B------:R1:W-:Y:S01]  /*1c00*/  STL [R1+0x34], R177 ;  /* 0x000034b101007387 */ /* 0x0003e20000100800 */
[----:B------:R-:W-:Y:S01]  /*1c10*/  IMAD R94, R134, R5, R11 ;  /* 0x00000005865e7224 */ /* 0x000fe200078e020b */
[----:B------:R-:W-:Y:S01]  /*1c20*/  IABS R11, R188 ;  /* 0x000000bc000b7213 */ /* 0x000fe20000000000 */
[----:B------:R-:W-:-:S02]  /*1c30*/  IMAD.MOV R6, RZ, RZ, -R6 ;  /* 0x000000ffff067224 */ /* 0x000fc400078e0a06 */
[----:B------:R-:W-:Y:S02]  /*1c40*/  IMAD.MOV R9, RZ, RZ, -R9 ;  /* 0x000000ffff097224 */ /* 0x000fe400078e0a09 */
[----:B------:R-:W-:Y:S01]  /*1c50*/  IMAD R86, R134, R8, R13 ;  /* 0x0000000886567224 */ /* 0x000fe200078e020d */
[----:B------:R-:W-:Y:S01]  /*1c60*/  IABS R13, R182 ;  /* 0x000000b6000d7213 */ /* 0x000fe20000000000 */
[----:B------:R-:W-:Y:S02]  /*1c70*/  IMAD.IADD R4, R10, 0x1, R4 ;  /* 0x000000010a047824 */ /* 0x000fe400078e0204 */
[----:B------:R-:W-:-:S04]  /*1c80*/  IMAD.HI.U32 R8, R16, R81, RZ ;  /* 0x0000005110087227 */ /* 0x000fc800078e00ff */
[C---:B------:R-:W-:Y:S02]  /*1c90*/  IMAD R93, R134.reuse, R6, R93 ;  /* 0x00000006865d7224 */ /* 0x040fe400078e025d */
[----:B------:R-:W-:Y:S01]  /*1ca0*/  IMAD R100, R134, R9, R15 ;  /* 0x0000000986647224 */ /* 0x000fe200078e020f */
[----:B------:R-:W-:Y:S01]  /*1cb0*/  IABS R15, R190 ;  /* 0x000000be000f7213 */ /* 0x000fe20000000000 */
[----:B------:R-:W-:-:S04]  /*1cc0*/  IMAD.HI.U32 R6, R16, R11, RZ ;  /* 0x0000000b10067227 */ /* 0x000fc800078e00ff */
[----:B------:R-:W-:-:S04]  /*1cd0*/  IMAD.HI.U32 R9, R16, R95, RZ ;  /* 0x0000005f10097227 */ /* 0x000fc800078e00ff */
[----:B------:R-:W-:Y:S02]  /*1ce0*/  IMAD.MOV R8, RZ, RZ, -R8 ;  /* 0x000000ffff087224 */ /* 0x000fe400078e0a08 */
[----:B------:R-:W-:Y:S02]  /*1cf0*/  IMAD R14, R4, 0x40, R164 ;  /* 0x00000040040e7824 */ /* 0x000fe400078e02a4 */
[----:B------:R-:W-:Y:S02]  /*1d00*/  IMAD.MOV R6, RZ, RZ, -R6 ;  /* 0x000000ffff067224 */ /* 0x000fe400078e0a06 */
[----:B------:R-:W-:Y:S01]  /*1d10*/  IMAD.MOV R9, RZ, RZ, -R9 ;  /* 0x000000ffff097224 */ /* 0x000fe200078e0a09 */
[----:B------:R1:W-:Y:S01]  /*1d20*/  STL [R1], R14 ;  /* 0x0000000e01007387 */ /* 0x0003e20000100800 */
[----:B------:R-:W-:Y:S01]  /*1d30*/  IMAD.HI.U32 R5, R16, R89, RZ ;  /* 0x0000005910057227 */ /* 0x000fe200078e00ff */
[----:B------:R-:W-:Y:S02]  /*1d40*/  ISETP.GE.AND P2, PT, R14, RZ, PT ;  /* 0x000000ff0e00720c */ /* 0x000fe40003f46270 */
[----:B------:R1:W-:Y:S01]  /*1d50*/  STL [R1+0x30], R176 ;  /* 0x000030b001007387 */ /* 0x0003e20000100800 */
[C---:B------:R-:W-:Y:S01]  /*1d60*/  IMAD R81, R134.reuse, R8, R81 ;  /* 0x0000000886517224 */ /* 0x040fe200078e0251 */
[----:B------:R-:W-:Y:S01]  /*1d70*/  IABS R8, R14 ;  /* 0x0000000e00087213 */ /* 0x000fe20000000000 */
[C---:B------:R-:W-:Y:S01]  /*1d80*/  IMAD R88, R134.reuse, R6, R11 ;  /* 0x0000000686587224 */ /* 0x040fe200078e020b */
[----:B------:R-:W-:Y:S01]  /*1d90*/  IABS R11, R184 ;  /* 0x000000b8000b7213 */ /* 0x000fe20000000000 */
[----:B------:R-:W-:Y:S01]  /*1da0*/  IMAD R95, R134, R9, R95 ;  /* 0x00000009865f7224 */ /* 0x000fe200078e025f */
[----:B------:R1:W-:Y:S01]  /*1db0*/  STL [R1+0x2c], R175 ;  /* 0x00002caf01007387 */ /* 0x0003e20000100800 */
[----:B------:R-:W-:-:S02]  /*1dc0*/  IMAD.MOV R5, RZ, RZ, -R5 ;  /* 0x000000ffff057224 */ /* 0x000fc400078e0a05 */
[C---:B------:R-:W-:Y:S01]  /*1dd0*/  IMAD.HI.U32 R9, R16.reuse, R15, RZ ;  /* 0x0000000f10097227 */ /* 0x040fe200078e00ff */
[----:B------:R1:W-:Y:S03]  /*1de0*/  STL [R1+0x28], R174 ;  /* 0x000028ae01007387 */ /* 0x0003e60000100800 */
[----:B------:R-:W-:Y:S01]  /*1df0*/  IMAD.HI.U32 R7, R16, R87, RZ ;  /* 0x0000005710077227 */ /* 0x000fe200078e00ff */
[----:B------:R1:W-:Y:S03]  /*1e00*/  STL [R1+0x24], R173 ;  /* 0x000024ad01007387 */ /* 0x0003e60000100800 */
[----:B------:R-:W-:Y:S01]  /*1e10*/  IMAD.HI.U32 R3, R3, R8, RZ ;  /* 0x0000000803037227 */ /* 0x000fe200078e00ff */
[----:B------:R1:W-:Y:S03]  /*1e20*/  STL [R1+0x20], R172 ;  /* 0x000020ac01007387 */ /* 0x0003e60000100800 */
[----:B------:R-:W-:Y:S01]  /*1e30*/  IMAD R89, R134, R5, R89 ;  /* 0x0000000586597224 */ /* 0x000fe200078e0259 */
[----:B------:R1:W-:Y:S01]  /*1e40*/  STL [R1+0x1c], R171 ;  /* 0x00001cab01007387 */ /* 0x0003e20000100800 */
[----:B------:R-:W-:-:S02]  /*1e50*/  IMAD.MOV R9, RZ, RZ, -R9 ;  /* 0x000000ffff097224 */ /* 0x000fc400078e0a09 */
[----:B------:R-:W-:Y:S01]  /*1e60*/  IMAD.MOV R7, RZ, RZ, -R7 ;  /* 0x000000ffff077224 */ /* 0x000fe200078e0a07 */
[----:B------:R1:W-:Y:S01]  /*1e70*/  STL [R1+0x18], R170 ;  /* 0x000018aa01007387 */ /* 0x0003e20000100800 */
[----:B------:R-:W-:-:S03]  /*1e80*/  IMAD.HI.U32 R5, R16, R11, RZ ;  /* 0x0000000b10057227 */ /* 0x000fc600078e00ff */
[----:B------:R1:W-:Y:S01]  /*1e90*/  STL [R1+0x14], R169 ;  /* 0x000014a901007387 */ /* 0x0003e20000100800 */
[----:B------:R-:W-:Y:S02]  /*1ea0*/  IMAD.MOV R3, RZ, RZ, -R3 ;  /* 0x000000ffff037224 */ /* 0x000fe400078e0a03 */
[C---:B------:R-:W-:Y:S01]  /*1eb0*/  IMAD R90, R134.reuse, R9, R15 ;  /* 0x00000009865a7224 */ /* 0x040fe200078e020f */
[----:B------:R-:W-:Y:S01]  /*1ec0*/  IABS R15, R180 ;  /* 0x000000b4000f7213 */ /* 0x000fe20000000000 */
[----:B------:R-:W-:Y:S01]  /*1ed0*/  IMAD R87, R134, R7, R87 ;  /* 0x0000000786577224 */ /* 0x000fe200078e0257 */
[----:B------:R1:W-:Y:S01]  /*1ee0*/  STL [R1+0x10], R168 ;  /* 0x000010a801007387 */ /* 0x0003e20000100800 */
[----:B------:R-:W-:Y:S02]  /*1ef0*/  IMAD.MOV R5, RZ, RZ, -R5 ;  /* 0x000000ffff057224 */ /* 0x000fe400078e0a05 */
[C---:B------:R-:W-:Y:S01]  /*1f00*/  IMAD.HI.U32 R9, R16.reuse, R85, RZ ;  /* 0x0000005510097227 */ /* 0x040fe200078e00ff */
[----:B------:R1:W-:Y:S03]  /*1f10*/  STL [R1+0x4], R166 ;  /* 0x000004a601007387 */ /* 0x0003e60000100800 */
[----:B------:R-:W-:-:S04]  /*1f20*/  IMAD.HI.U32 R7, R16, R13, RZ ;  /* 0x0000000d10077227 */ /* 0x000fc800078e00ff */
[----:B------:R-:W-:Y:S02]  /*1f30*/  IMAD R3, R2, R3, R8 ;  /* 0x0000000302037224 */ /* 0x000fe400078e0208 */
[----:B------:R-:W-:Y:S01]  /*1f40*/  IMAD R84, R134, R5, R11 ;  /* 0x0000000586547224 */ /* 0x000fe200078e020b */
[----:B------:R-:W-:Y:S01]  /*1f50*/  IABS R11, R176 ;  /* 0x000000b0000b7213 */ /* 0x000fe20000000000 */
[----:B------:R-:W-:Y:S01]  /*1f60*/  IMAD.MOV R9, RZ, RZ, -R9 ;  /* 0x000000ffff097224 */ /* 0x000fe200078e0a09 */
[----:B------:R-:W-:Y:S01]  /*1f70*/  ISETP.GT.U32.AND P1, PT, R2, R3, PT ;  /* 0x000000030200720c */ /* 0x000fe20003f24070 */
[----:B------:R-:W-:Y:S02]  /*1f80*/  IMAD.MOV R7, RZ, RZ, -R7 ;  /* 0x000000ffff077224 */ /* 0x000fe400078e0a07 */
[C---:B------:R-:W-:Y:S02]  /*1f90*/  IMAD R85, R134.reuse, R9, R85 ;  /* 0x0000000986557224 */ /* 0x040fe400078e0255 */
[----:B------:R-:W-:-:S02]  /*1fa0*/  IMAD R82, R134, R7, R13 ;  /* 0x0000000786527224 */ /* 0x000fc400078e020d */
[----:B------:R-:W-:-:S04]  /*1fb0*/  IMAD.HI.U32 R9, R16, R15, RZ ;  /* 0x0000000f10097227 */ /* 0x000fc800078e00ff */
[----:B------:R-:W-:-:S04]  /*1fc0*/  IMAD.HI.U32 R7, R16, R11, RZ ;  /* 0x0000000b10077227 */ /* 0x000fc800078e00ff */
[----:B------:R-:W-:Y:S02]  /*1fd0*/  IMAD.MOV R9, RZ, RZ, -R9 ;  /* 0x000000ffff097224 */ /* 0x000fe400078e0a09 */
[----:B------:R-:W-:Y:S02]  /*1fe0*/  IMAD.MOV R7, RZ, RZ, -R7 ;  /* 0x000000ffff077224 */ /* 0x000fe400078e0a07 */
[C---:B------:R-:W-:Y:S01]  /*1ff0*/  IMAD R80, R134.reuse, R9, R15 ;  /* 0x0000000986507224 */ /* 0x040fe200078e020f */
[----:B------:R-:W-:Y:S01]  /*2000*/  IABS R9, R178 ;  /* 0x000000b200097213 */ /* 0x000fe20000000000 */
[----:B------:R-:W-:Y:S01]  /*2010*/  IMAD R76, R134, R7, R11 ;  /* 0x00000007864c7224 */ /* 0x000fe200078e020b */
[----:B------:R-:W-:Y:S01]  /*2020*/  IABS R11, R172 ;  /* 0x000000ac000b7213 */ /* 0x000fe20000000000 */
[----:B------:R-:W-:Y:S02]  /*2030*/  @!P1 IMAD.IADD R3, R3, 0x1, -R2 ;  /* 0x0000000103039824 */ /* 0x000fe400078e0a02 */
[----:B------:R-:W-:-:S03]  /*2040*/  IMAD.HI.U32 R5, R16, R9, RZ ;  /* 0x0000000910057227 */ /* 0x000fc600078e00ff */
[----:B------:R-:W-:Y:S01]  /*2050*/  ISETP.GT.U32.AND P1, PT, R2, R3, PT ;  /* 0x000000030200720c */ /* 0x000fe20003f24070 */
[----:B------:R-:W-:-:S04]  /*2060*/  IMAD.HI.U32 R7, R16, R11, RZ ;  /* 0x0000000b10077227 */ /* 0x000fc800078e00ff */
[----:B------:R-:W-:Y:S02]  /*2070*/  IMAD.MOV R5, RZ, RZ, -R5 ;  /* 0x000000ffff057224 */ /* 0x000fe400078e0a05 */
[----:B------:R-:W-:Y:S02]  /*2080*/  IMAD.MOV R7, RZ, RZ, -R7 ;  /* 0x000000ffff077224 */ /* 0x000fe400078e0a07 */
[----:B------:R-:W-:-:S04]  /*2090*/  IMAD.HI.U32 R4, R16, R79, RZ ;  /* 0x0000004f10047227 */ /* 0x000fc800078e00ff */
[C---:B------:R-:W-:Y:S01]  /*20a0*/  IMAD R78, R134.reuse, R5, R9 ;  /* 0x00000005864e7224 */ /* 0x040fe200078e0209 */
[----:B------:R-:W-:Y:S01]  /*20b0*/  IABS R9, R174 ;  /* 0x000000ae00097213 */ /* 0x000fe20000000000 */
[----:B------:R-:W-:Y:S01]  /*20c0*/  IMAD R70, R134, R7, R11 ;  /* 0x0000000786467224 */ /* 0x000fe200078e020b */
[----:B------:R-:W-:Y:S01]  /*20d0*/  IABS R7, R170 ;  /* 0x000000aa00077213 */ /* 0x000fe20000000000 */
[----:B------:R-:W-:Y:S01]  /*20e0*/  IMAD.HI.U32 R6, R16, R83, RZ ;  /* 0x0000005310067227 */ /* 0x000fe200078e00ff */
[----:B------:R-:W-:-:S03]  /*20f0*/  IABS R11, R166 ;  /* 0x000000a6000b7213 */ /* 0x000fc60000000000 */
[----:B------:R-:W-:Y:S02]  /*2100*/  IMAD.MOV R4, RZ, RZ, -R4 ;  /* 0x000000ffff047224 */ /* 0x000fe400078e0a04 */
[----:B------:R-:W-:Y:S02]  /*2110*/  IMAD.MOV R6, RZ, RZ, -R6 ;  /* 0x000000ffff067224 */ /* 0x000fe400078e0a06 */
[----:B------:R-:W-:Y:S02]  /*2120*/  IMAD R79, R134, R4, R79 ;  /* 0x00000004864f7224 */ /* 0x000fe400078e024f */
[----:B------:R-:W-:Y:S01]  /*2130*/  @!P1 IMAD.IADD R3, R3, 0x1, -R2 ;  /* 0x0000000103039824 */ /* 0x000fe200078e0a02 */
[----:B------:R-:W-:Y:S01]  /*2140*/  ISETP.NE.AND P1, PT, R74, RZ, PT ;  /* 0x000000ff4a00720c */ /* 0x000fe20003f25270 */
[----:B------:R-:W-:-:S04]  /*2150*/  IMAD.HI.U32 R4, R16, R73, RZ ;  /* 0x0000004910047227 */ /* 0x000fc800078e00ff */
[----:B------:R-:W-:-:S04]  /*2160*/  IMAD.HI.U32 R5, R16, R9, RZ ;  /* 0x0000000910057227 */ /* 0x000fc800078e00ff */
[----:B------:R-:W-:-:S04]  /*2170*/  IMAD.HI.U32 R2, R16, R7, RZ ;  /* 0x0000000710027227 */ /* 0x000fc800078e00ff */
[----:B------:R-:W-:Y:S02]  /*2180*/  IMAD R83, R134, R6, R83 ;  /* 0x0000000686537224 */ /* 0x000fe400078e0253 */
[----:B------:R-:W-:-:S04]  /*2190*/  IMAD.HI.U32 R6, R16, R77, RZ ;  /* 0x0000004d10067227 */ /* 0x000fc800078e00ff */
[----:B------:R-:W-:Y:S02]  /*21a0*/  IMAD.MOV R4, RZ, RZ, -R4 ;  /* 0x000000ffff047224 */ /* 0x000fe400078e0a04 */
[----:B------:R-:W-:Y:S02]  /*21b0*/  IMAD.MOV R5, RZ, RZ, -R5 ;  /* 0x000000ffff057224 */ /* 0x000fe400078e0a05 */
[----:B------:R-:W-:Y:S02]  /*21c0*/  IMAD.MOV R68, RZ, RZ, -R2 ;  /* 0x000000ffff447224 */ /* 0x000fe400078e0a02 */
[----:B------:R-:W-:-:S04]  /*21d0*/  IMAD.HI.U32 R2, R16, R11, RZ ;  /* 0x0000000b10027227 */ /* 0x000fc800078e00ff */
[----:B------:R-:W-:Y:S02]  /*21e0*/  IMAD.MOV R6, RZ, RZ, -R6 ;  /* 0x000000ffff067224 */ /* 0x000fe400078e0a06 */
[C---:B------:R-:W-:Y:S02]  /*21f0*/  IMAD R73, R134.reuse, R4, R73 ;  /* 0x0000000486497224 */ /* 0x040fe400078e0249 */
[----:B------:R-:W-:Y:S01]  /*2200*/  IMAD R72, R134, R5, R9 ;  /* 0x0000000586487224 */ /* 0x000fe200078e0209 */
[----:B------:R-:W-:Y:S01]  /*2210*/  IABS R9, R168 ;  /* 0x000000a800097213 */ /* 0x000fe20000000000 */
[----:B------:R-:W-:-:S04]  /*2220*/  IMAD.HI.U32 R4, R16, R67, RZ ;  /* 0x0000004310047227 */ /* 0x000fc800078e00ff */
[----:B------:R-:W-:Y:S02]  /*2230*/  IMAD.MOV R2, RZ, RZ, -R2 ;  /* 0x000000ffff027224 */ /* 0x000fe400078e0a02 */
[----:B------:R-:W-:Y:S02]  /*2240*/  IMAD R77, R134, R6, R77 ;  /* 0x00000006864d7224 */ /* 0x000fe400078e024d */
[----:B------:R-:W-:-:S04]  /*2250*/  IMAD.HI.U32 R6, R16, R71, RZ ;  /* 0x0000004710067227 */ /* 0x000fc800078e00ff */
[----:B------:R-:W-:-:S04]  /*2260*/  IMAD.HI.U32 R8, R16, R69, RZ ;  /* 0x0000004510087227 */ /* 0x000fc800078e00ff */
[----:B------:R-:W-:Y:S02]  /*2270*/  IMAD.MOV R4, RZ, RZ, -R4 ;  /* 0x000000ffff047224 */ /* 0x000fe400078e0a04 */
[----:B------:R-:W-:Y:S02]  /*2280*/  IMAD.MOV.U32 R65, RZ, RZ, R3 ;  /* 0x000000ffff417224 */ /* 0x000fe400078e0003 */
[----:B------:R-:W-:Y:S02]  /*2290*/  IMAD R128, R134, R2, R11 ;  /* 0x0000000286807224 */ /* 0x000fe400078e020b */
[----:B------:R-:W-:-:S04]  /*22a0*/  IMAD.HI.U32 R5, R16, R9, RZ ;  /* 0x0000000910057227 */ /* 0x000fc800078e00ff */
[----:B0-----:R-:W-:Y:S02]  /*22b0*/  IMAD R3, R242, UR16, RZ ;  /* 0x00000010f2037c24 */ /* 0x001fe4000f8e02ff */
[----:B------:R-:W-:Y:S02]  /*22c0*/  IMAD.U32 R2, RZ, RZ, UR16 ;  /* 0x00000010ff027e24 */ /* 0x000fe4000f8e00ff */
[----:B------:R-:W-:Y:S02]  /*22d0*/  IMAD.MOV R6, RZ, RZ, -R6 ;  /* 0x000000ffff067224 */ /* 0x000fe400078e0a06 */
[----:B------:R-:W-:Y:S02]  /*22e0*/  IMAD.MOV R8, RZ, RZ, -R8 ;  /* 0x000000ffff087224 */ /* 0x000fe400078e0a08 */
[----:B------:R-:W-:Y:S02]  /*22f0*/  IMAD R67, R134, R4, R67 ;  /* 0x0000000486437224 */ /* 0x000fe400078e0243 */
[----:B------:R-:W-:-:S02]  /*2300*/  IMAD.MOV R5, RZ, RZ, -R5 ;  /* 0x000000ffff057224 */ /* 0x000fc400078e0a05 */
[----:B------:R-:W-:Y:S02]  /*2310*/  IMAD.U32 R4, RZ, RZ, UR16 ;  /* 0x00000010ff047e24 */ /* 0x000fe4000f8e00ff */
[----:B------:R-:W-:Y:S02]  /*2320*/  IMAD R19, R2, 0x2, R3 ;  /* 0x0000000202137824 */ /* 0x000fe400078e0203 */
[----:B------:R-:W-:Y:S01]  /*2330*/  @!P2 IMAD.MOV R65, RZ, RZ, -R65 ;  /* 0x000000ffff41a224 */ /* 0x000fe200078e0a41 */
[----:B------:R-:W-:Y:S01]  /*2340*/  @!P1 LOP3.LUT R65, RZ, R74, RZ, 0x33, !PT ;  /* 0x0000004aff419212 */ /* 0x000fe200078e33ff */
[----:B------:R-:W-:Y:S01]  /*2350*/  IMAD R71, R134, R6, R71 ;  /* 0x0000000686477224 */ /* 0x000fe200078e0247 */
[----:B------:R-:W-:Y:S01]  /*2360*/  ISETP.NE.U32.AND P1, PT, R238, RZ, PT ;  /* 0x000000ffee00720c */ /* 0x000fe20003f25070 */
[C---:B------:R-:W-:Y:S02]  /*2370*/  IMAD R69, R134.reuse, R8, R69 ;  /* 0x0000000886457224 */ /* 0x040fe400078e0245 */
[----:B------:R-:W-:-:S02]  /*2380*/  IMAD R68, R134, R68, R7 ;  /* 0x0000004486447224 */ /* 0x000fc400078e0207 */
[----:B------:R-:W-:Y:S02]  /*2390*/  IMAD R66, R134, R5, R9 ;  /* 0x0000000586427224 */ /* 0x000fe400078e0209 */
[----:B------:R-:W-:Y:S02]  /*23a0*/  IMAD.U32 R6, RZ, RZ, UR16 ;  /* 0x00000010ff067e24 */ /* 0x000fe4000f8e00ff */
[----:B------:R-:W-:Y:S02]  /*23b0*/  IMAD.U32 R8, RZ, RZ, UR16 ;  /* 0x00000010ff087e24 */ /* 0x000fe4000f8e00ff */
[----:B------:R-:W-:Y:S01]  /*23c0*/  IMAD R35, R4, 0x2, R19 ;  /* 0x0000000204237824 */ /* 0x000fe200078e0213 */
[----:B-1----:R-:W-:Y:S06]  /*23d0*/  BRA.U UP0, `(.L_x_5) ;  /* 0x0000000100187547 */ /* 0x002fec000b800000 */
[----:B------:R-:W-:Y:S01]  /*23e0*/  ELECT P2, URZ, PT ;  /* 0x0000000000ff782f */ /* 0x000fe20003840000 */
[----:B------:R-:W-:Y:S01]  /*23f0*/  IMAD.MOV.U32 R2, RZ, RZ, 0x1 ;  /* 0x00000001ff027424 */ /* 0x000fe200078e00ff */
[----:B------:R-:W-:Y:S01]  /*2400*/  UMOV UR6, 0x40 ;  /* 0x0000004000067882 */ /* 0x000fe20000000000 */
[----:B------:R-:W-:Y:S01]  /*2410*/  UVIRTCOUNT.DEALLOC.SMPOOL 0x80 ;  /* 0x000000800000784c */ /* 0x000fe20000000000 */
[----:B------:R-:W-:-:S09]  /*2420*/  ULEA UR6, UR5, UR6, 0x18 ;  /* 0x0000000605067291 */ /* 0x000fd2000f8ec0ff */
[----:B------:R0:W-:Y:S03]  /*2430*/  @P2 STS.U8 [UR6], R2 ;  /* 0x00000002ff002988 */ /* 0x0001e60008000006 */
.L_x_5:
[----:B------:R-:W-:Y:S01]  /*2440*/  UIADD3 UR14, UPT, UPT, UR13, UR4, URZ ;  /* 0x000000040d0e7290 */ /* 0x000fe2000fffe0ff */
[----:B------:R-:W-:Y:S01]  /*2450*/  IMAD R51, R6, 0x2, R35 ;  /* 0x0000000206337824 */ /* 0x000fe200078e0223 */
[----:B------:R-:W-:Y:S01]  /*2460*/  VOTEU.ALL UP2, P1 ;  /* 0x0000000000ff7886 */ /* 0x000fe20000840000 */
[----:B------:R-:W-:Y:S01]  /*2470*/  VOTEU.ALL UP3, P1 ;  /* 0x0000000000ff7886 */ /* 0x000fe20000860000 */
[----:B------:R-:W-:Y:S02]  /*2480*/  IMAD.U32 R21, RZ, RZ, UR16 ;  /* 0x00000010ff157e24 */ /* 0x000fe4000f8e00ff */
[----:B------:R-:W-:Y:S01]  /*2490*/  IMAD R6, R8, 0x2, R51 ;  /* 0x0000000208067824 */ /* 0x000fe200078e0233 */
[----:B------:R-:W-:-:S04]  /*24a0*/  @!UP2 UIADD3 UR4, UPT, UPT, -UR7, 0x100000, URZ ;  /* 0x001000000704a890 */ /* 0x000fc8000fffe1ff */
[----:B------:R-:W-:Y:S02]  /*24b0*/  @!UP2 USHF.L.U32 UR5, UR4, 0xb, URZ ;  /* 0x0000000b0405a899 */ /* 0x000fe400080006ff */
[----:B------:R-:W-:Y:S01]  /*24c0*/  @!UP2 USHF.L.U32 UR4, UR4, 0x1, URZ ;  /* 0x000000010404a899 */ /* 0x000fe200080006ff */
[----:B------:R-:W-:Y:S01]  /*24d0*/  IMAD R65, R65, UR9, RZ ;  /* 0x0000000941417c24 */ /* 0x000fe2000f8e02ff */
[----:B------:R-:W-:Y:S01]  /*24e0*/  STTM.16dp32bit_t0_t15.x64 tmem[UR14], RZ ;  /* 0x000000ff000079ed */ /* 0x000fe20008b0000e */
[----:B------:R-:W-:Y:S01]  /*24f0*/  STTM.16dp32bit_t16_t31.x64 tmem[UR14+0x40], RZ ;  /* 0x000040ff000079ed */ /* 0x000fe20008b2000e */
[----:B------:R-:W1:Y:S02]  /*2500*/  FENCE.VIEW.ASYNC.T ;  /* 0x00000000000073c6 */ /* 0x000e640000000200 */
[----:B-1----:R-:W-:Y:S01]  /*2510*/  BAR.SYNC.DEFER_BLOCKING 0x0 ;  /* 0x0000000000007b1d */ /* 0x002fe20000010000 */
[----:B------:R-:W-:Y:S01]  /*2520*/  IMAD.U32 R4, RZ, RZ, UR16 ;  /* 0x00000010ff047e24 */ /* 0x000fe2000f8e00ff */
[----:B------:R-:W-:Y:S01]  /*2530*/  IADD3 R64, P2, PT, R65, UR20, RZ ;  /* 0x0000001441407c10 */ /* 0x000fe2000ff5e0ff */
[----:B------:R-:W-:-:S02]  /*2540*/  IMAD R21, R21, 0x2, R6 ;  /* 0x0000000215157824 */ /* 0x000fc400078e0206 */
[----:B------:R-:W-:Y:S01]  /*2550*/  IMAD.U32 R8, RZ, RZ, UR16 ;  /* 0x00000010ff087e24 */ /* 0x000fe2000f8e00ff */
[----:B------:R-:W-:Y:S01]  /*2560*/  LEA.HI.X.SX32 R65, R65, UR21, 0x1, P2 ;  /* 0x0000001541417c11 */ /* 0x000fe200090f0eff */
[----:B------:R-:W-:Y:S01]  /*2570*/  IMAD R37, R4, 0x2, R21 ;  /* 0x0000000204257824 */ /* 0x000fe200078e0215 */
[C---:B0-----:R-:W-:Y:S01]  /*2580*/  IADD3 R2, P2, PT, R3.reuse, R64, RZ ;  /* 0x0000004003027210 */ /* 0x041fe20007f5e0ff */
[----:B------:R-:W0:Y:S02]  /*2590*/  FENCE.VIEW.ASYNC.S ;  /* 0x00000000000073c6 */ /* 0x000e240000000000 */
[----:B0-----:R0:W1:Y:S01]  /*25a0*/  @!UP3 SYNCS.EXCH.64 URZ, [UR10], UR4 ;  /* 0x000000040affb5b2 */ /* 0x0010620008000100 */
[----:B------:R-:W-:Y:S01]  /*25b0*/  IMAD R7, R8, 0x4, R37 ;  /* 0x0000000408077824 */ /* 0x000fe200078e0225 */
[----:B------:R-:W-:Y:S01]  /*25c0*/  LEA.HI.X.SX32 R3, R3, R65, 0x1, P2 ;  /* 0x0000004103037211 */ /* 0x000fe200010f0eff */
[----:B-1----:R-:W-:Y:S01]  /*25d0*/  BAR.SYNC.DEFER_BLOCKING 0x0 ;  /* 0x0000000000007b1d */ /* 0x002fe20000010000 */
[----:B------:R-:W-:-:S02]  /*25e0*/  IMAD.U32 R10, RZ, RZ, UR16 ;  /* 0x00000010ff0a7e24 */ /* 0x000fc4000f8e00ff */
[----:B------:R-:W-:Y:S01]  /*25f0*/  IMAD R23, R4, 0x2, R7 ;  /* 0x0000000204177824 */ /* 0x000fe200078e0207 */
[----:B------:R-:W-:-:S03]  /*2600*/  LOP3.LUT R9, R242, 0x8, RZ, 0xfc, !PT ;  /* 0x00000008f2097812 */ /* 0x000fc600078efcff */
[----:B------:R-:W-:Y:S01]  /*2610*/  IMAD R39, R10, 0x2, R23 ;  /* 0x000000020a277824 */ /* 0x000fe200078e0217 */
[----:B------:R-:W-:-:S03]  /*2620*/  LOP3.LUT R5, R242, 0x10, RZ, 0xfc, !PT ;  /* 0x00000010f2057812 */ /* 0x000fc600078efcff */
[----:B------:R-:W-:Y:S01]  /*2630*/  IMAD R53, R8, 0x2, R39 ;  /* 0x0000000208357824 */ /* 0x000fe200078e0227 */
[----:B------:R-:W-:Y:S01]  /*2640*/  PLOP3.LUT P2, PT, PT, PT, UP1, 0x80, 0x8 ;  /* 0x000000000008781c */ /* 0x000fe20003f4f018 */
[----:B------:R-:W-:Y:S01]  /*2650*/  IMAD.U32 R12, RZ, RZ, UR16 ;  /* 0x00000010ff0c7e24 */ /* 0x000fe2000f8e00ff */
[----:B------:R-:W-:Y:S01]  /*2660*/  IADD3 R4, P3, PT, R6, R64, RZ ;  /* 0x0000004006047210 */ /* 0x000fe20007f7e0ff */
[----:B------:R-:W-:Y:S01]  /*2670*/  IMAD R11, R10, 0x2, R53 ;  /* 0x000000020a0b7824 */ /* 0x000fe200078e0235 */
[----:B------:R-:W2:Y:S01]  /*2680*/  @P0 LDG.E.U8 R140, desc[UR26][R2.64] ;  /* 0x0000001a028c0981 */ /* 0x000ea2000c1e1100 */
[----:B------:R-:W-:Y:S02]  /*2690*/  PLOP3.LUT P0, PT, PT, PT, UP1, 0x80, 0x8 ;  /* 0x000000000008781c */ /* 0x000fe40003f0f018 */
[----:B------:R-:W-:Y:S02]  /*26a0*/  ISETP.LT.AND P2, PT, R5, UR30, P2 ;  /* 0x0000001e05007c0c */ /* 0x000fe40009741270 */
[----:B------:R-:W-:Y:S01]  /*26b0*/  ISETP.LT.AND P0, PT, R9, UR30, P0 ;  /* 0x0000001e09007c0c */ /* 0x000fe20008701270 */
[----:B------:R-:W-:Y:S01]  /*26c0*/  IMAD R25, R12, 0x2, R11 ;  /* 0x000000020c197824 */ /* 0x000fe200078e020b */
[----:B------:R-:W-:-:S02]  /*26d0*/  LEA.HI.X.SX32 R6, R6, R65, 0x1, P3 ;  /* 0x0000004106067211 */ /* 0x000fc400018f0eff */
[C---:B------:R-:W-:Y:S01]  /*26e0*/  IADD3 R5, P4, PT, R7.reuse, R64, RZ ;  /* 0x0000004007057210 */ /* 0x040fe20007f9e0ff */
[----:B------:R-:W-:Y:S01]  /*26f0*/  IMAD R41, R10, 0x2, R25 ;  /* 0x000000020a297824 */ /* 0x000fe200078e0219 */
[----:B------:R-:W-:Y:S01]  /*2700*/  PRMT R139, RZ, 0x7610, R139 ;  /* 0x00007610ff8b7816 */ /* 0x000fe2000000008b */
[----:B------:R-:W-:Y:S01]  /*2710*/  IMAD.U32 R27, RZ, RZ, UR16 ;  /* 0x00000010ff1b7e24 */ /* 0x000fe2000f8e00ff */
[----:B------:R-:W-:Y:S01]  /*2720*/  LEA.HI.X.SX32 R7, R7, R65, 0x1, P4 ;  /* 0x0000004107077211 */ /* 0x000fe200020f0eff */
[----:B------:R-:W-:Y:S01]  /*2730*/  IMAD R12, R12, 0x4, R41 ;  /* 0x000000040c0c7824 */ /* 0x000fe200078e0229 */
[----:B------:R-:W-:-:S03]  /*2740*/  PRMT R138, RZ, 0x7610, R138 ;  /* 0x00007610ff8a7816 */ /* 0x000fc6000000008a */
[----:B------:R-:W-:Y:S02]  /*2750*/  @P0 IMAD.MOV.U32 R8, RZ, RZ, R4 ;  /* 0x000000ffff080224 */ /* 0x000fe400078e0004 */
[----:B------:R-:W-:Y:S01]  /*2760*/  @P0 IMAD.MOV.U32 R9, RZ, RZ, R6 ;  /* 0x000000ffff090224 */ /* 0x000fe200078e0006 */
[----:B------:R-:W-:Y:S01]  /*2770*/  LOP3.LUT R13, R242, 0x18, RZ, 0xfc, !PT ;  /* 0x00000018f20d7812 */ /* 0x000fe200078efcff */
[----:B------:R-:W-:-:S03]  /*2780*/  IMAD R27, R27, 0x2, R12 ;  /* 0x000000021b1b7824 */ /* 0x000fc600078e020c */
[----:B------:R1:W3:Y:S01]  /*2790*/  @P0 LDG.E.U8 R139, desc[UR26][R8.64] ;  /* 0x0000001a088b0981 */ /* 0x0002e2000c1e1100 */
[----:B------:R-:W-:Y:S01]  /*27a0*/  PLOP3.LUT P0, PT, PT, PT, UP1, 0x80, 0x8 ;  /* 0x000000000008781c */ /* 0x000fe20003f0f018 */
[----:B------:R-:W-:Y:S02]  /*27b0*/  IMAD.U32 R14, RZ, RZ, UR16 ;  /* 0x00000010ff0e7e24 */ /* 0x000fe4000f8e00ff */
[----:B------:R-:W-:Y:S01]  /*27c0*/  IMAD R43, R10, 0x2, R27 ;  /* 0x000000020a2b7824 */ /* 0x000fe200078e021b */
[----:B------:R-:W-:Y:S01]  /*27d0*/  ISETP.LT.AND P0, PT, R13, UR30, P0 ;  /* 0x0000001e0d007c0c */ /* 0x000fe20008701270 */
[----:B-1----:R-:W-:Y:S02]  /*27e0*/  @P2 IMAD.MOV.U32 R8, RZ, RZ, R5 ;  /* 0x000000ffff082224 */ /* 0x002fe400078e0005 */
[----:B------:R-:W-:Y:S01]  /*27f0*/  @P2 IMAD.MOV.U32 R9, RZ, RZ, R7 ;  /* 0x000000ffff092224 */ /* 0x000fe200078e0007 */
[----:B------:R-:W-:Y:S01]  /*2800*/  LOP3.LUT R252, R242, 0x20, RZ, 0xfc, !PT ;  /* 0x00000020f2fc7812 */ /* 0x000fe200078efcff */
[----:B------:R-:W-:-:S03]  /*2810*/  IMAD.U32 R18, RZ, RZ, UR16 ;  /* 0x00000010ff127e24 */ /* 0x000fc6000f8e00ff */
[----:B------:R1:W4:Y:S01]  /*2820*/  @P2 LDG.E.U8 R138, desc[UR26][R8.64] ;  /* 0x0000001a088a2981 */ /* 0x000322000c1e1100 */
[----:B------:R-:W-:Y:S01]  /*2830*/  PLOP3.LUT P2, PT, PT, PT, UP1, 0x80, 0x8 ;  /* 0x000000000008781c */ /* 0x000fe20003f4f018 */
[----:B------:R-:W-:Y:S01]  /*2840*/  IMAD R55, R14, 0x2, R43 ;  /* 0x000000020e377824 */ /* 0x000fe200078e022b */
[----:B------:R-:W-:Y:S02]  /*2850*/  LOP3.LUT R248, R242, 0x28, RZ, 0xfc, !PT ;  /* 0x00000028f2f87812 */ /* 0x000fe400078efcff */
[----:B------:R-:W-:Y:S01]  /*2860*/  ISETP.LT.AND P2, PT, R252, UR30, P2 ;  /* 0x0000001efc007c0c */ /* 0x000fe20009741270 */
[----:B------:R-:W-:Y:S01]  /*2870*/  IMAD R13, R18, 0x2, R55 ;  /* 0x00000002120d7824 */ /* 0x000fe200078e0237 */
[----:B------:R-:W-:Y:S02]  /*2880*/  PLOP3.LUT P3, PT, PT, PT, UP1, 0x80, 0x8 ;  /* 0x000000000008781c */ /* 0x000fe40003f6f018 */
[----:B------:R-:W-:Y:S01]  /*2890*/  PRMT R137, RZ, 0x7610, R137 ;  /* 0x00007610ff897816 */ /* 0x000fe20000000089 */
[----:B------:R-:W-:Y:S01]  /*28a0*/  IMAD R29, R14, 0x2, R13 ;  /* 0x000000020e1d7824 */ /* 0x000fe200078e020d */
[----:B-1----:R-:W-:-:S02]  /*28b0*/  IADD3 R8, P4, PT, R11, R64, RZ ;  /* 0x000000400b087210 */ /* 0x002fc40007f9e0ff */
[-C--:B------:R-:W-:Y:S02]  /*28c0*/  IADD3 R9, P5, PT, R12, R64.reuse, RZ ;  /* 0x000000400c097210 */ /* 0x080fe40007fbe0ff */
[-C--:B------:R-:W-:Y:S01]  /*28d0*/  LEA.HI.X.SX32 R11, R11, R65.reuse, 0x1, P4 ;  /* 0x000000410b0b7211 */ /* 0x080fe200020f0eff */
[----:B------:R-:W-:Y:S01]  /*28e0*/  @P0 IMAD.MOV.U32 R14, RZ, RZ, R8 ;  /* 0x000000ffff0e0224 */ /* 0x000fe200078e0008 */
[----:B------:R-:W-:Y:S02]  /*28f0*/  ISETP.LT.AND P3, PT, R248, UR30, P3 ;  /* 0x0000001ef8007c0c */ /* 0x000fe40009f61270 */
[----:B------:R-:W-:Y:S01]  /*2900*/  LEA.HI.X.SX32 R12, R12, R65, 0x1, P5 ;  /* 0x000000410c0c7211 */ /* 0x000fe200028f0eff */
[----:B------:R-:W-:Y:S01]  /*2910*/  @P0 IMAD.MOV.U32 R15, RZ, RZ, R11 ;  /* 0x000000ffff0f0224 */ /* 0x000fe200078e000b */
[----:B------:R-:W-:Y:S02]  /*2920*/  IADD3 R10, P6, PT, R13, R64, RZ ;  /* 0x000000400d0a7210 */ /* 0x000fe40007fde0ff */
[----:B------:R-:W-:-:S02]  /*2930*/  PRMT R133, RZ, 0x7610, R133 ;  /* 0x00007610ff857816 */ /* 0x000fc40000000085 */
[----:B------:R1:W5:Y:S01]  /*2940*/  @P0 LDG.E.U8 R137, desc[UR26][R14.64] ;  /* 0x0000001a0e890981 */ /* 0x000362000c1e1100 */
[----:B------:R-:W-:Y:S02]  /*2950*/  LEA.HI.X.SX32 R13, R13, R65, 0x1, P6 ;  /* 0x000000410d0d7211 */ /* 0x000fe400030f0eff */
[----:B------:R-:W-:Y:S01]  /*2960*/  PRMT R74, RZ, 0x7610, R74 ;  /* 0x00007610ff4a7816 */ /* 0x000fe2000000004a */
[----:B-1----:R-:W-:Y:S02]  /*2970*/  @P2 IMAD.MOV.U32 R14, RZ, RZ, R9 ;  /* 0x000000ffff0e2224 */ /* 0x002fe400078e0009 */
[----:B------:R-:W-:-:S05]  /*2980*/  @P2 IMAD.MOV.U32 R15, RZ, RZ, R12 ;  /* 0x000000ffff0f2224 */ /* 0x000fca00078e000c */
[----:B------:R1:W2:Y:S02]  /*2990*/  @P2 LDG.E.U8 R133, desc[UR26][R14.64] ;  /* 0x0000001a0e852981 */ /* 0x0002a4000c1e1100 */
[----:B-1----:R-:W-:Y:S02]  /*29a0*/  @P3 IMAD.MOV.U32 R14, RZ, RZ, R10 ;  /* 0x000000ffff0e3224 */ /* 0x002fe400078e000a */
[----:B------:R-:W-:-:S05]  /*29b0*/  @P3 IMAD.MOV.U32 R15, RZ, RZ, R13 ;  /* 0x000000ffff0f3224 */ /* 0x000fca00078e000d */
[----:B------:R1:W2:Y:S01]  /*29c0*/  @P3 LDG.E.U8 R74, desc[UR26][R14.64] ;  /* 0x0000001a0e4a3981 */ /* 0x0002a2000c1e1100 */
[----:B------:R-:W-:Y:S02]  /*29d0*/  ISETP.GT.U32.AND P3, PT, R134, R129, PT ;  /* 0x000000818600720c */ /* 0x000fe40003f64070 */
[----:B------:R-:W-:Y:S01]  /*29e0*/  LOP3.LUT R167, R0, 0x7a, RZ, 0xfc, !PT ;  /* 0x0000007a00a77812 */ /* 0x000fe200078efcff */
[----:B------:R-:W-:Y:S02]  /*29f0*/  IMAD.U32 R20, RZ, RZ, UR16 ;  /* 0x00000010ff147e24 */ /* 0x000fe4000f8e00ff */
[----:B------:R-:W-:Y:S01]  /*2a00*/  IMAD R45, R18, 0x2, R29 ;  /* 0x00000002122d7824 */ /* 0x000fe200078e021d */
[----:B------:R-:W-:Y:S02]  /*2a10*/  IABS R17, R167 ;  /* 0x000000a700117213 */ /* 0x000fe40000000000 */
[----:B------:R-:W-:-:S05]  /*2a20*/  ISETP.GT.U32.AND P2, PT, R134, R128, PT ;  /* 0x000000808600720c */ /* 0x000fca0003f44070 */
[----:B------:R-:W-:Y:S01]  /*2a30*/  @!P3 IMAD.IADD R129, R129, 0x1, -R134 ;  /* 0x000000018181b824 */ /* 0x000fe200078e0a86 */
[----:B------:R-:W-:Y:S01]  /*2a40*/  ISETP.GT.U32.AND P3, PT, R134, R126, PT ;  /* 0x0000007e8600720c */ /* 0x000fe20003f64070 */
[----:B-1----:R-:W-:Y:S02]  /*2a50*/  IMAD R15, R20, 0x4, R45 ;  /* 0x00000004140f7824 */ /* 0x002fe400078e022d */
[----:B------:R-:W-:Y:S01]  /*2a60*/  IMAD.HI.U32 R14, R16, R17, RZ ;  /* 0x00000011100e7227 */ /* 0x000fe200078e00ff */
[----:B------:R-:W-:-:S03]  /*2a70*/  ISETP.GT.U32.AND P4, PT, R134, R125, PT ;  /* 0x0000007d8600720c */ /* 0x000fc60003f84070 */
[----:B------:R-:W-:Y:S02]  /*2a80*/  IMAD.U32 R22, RZ, RZ, UR16 ;  /* 0x00000010ff167e24 */ /* 0x000fe4000f8e00ff */
[----:B------:R-:W-:Y:S01]  /*2a90*/  IMAD.MOV R136, RZ, RZ, -R14 ;  /* 0x000000ffff887224 */ /* 0x000fe200078e0a0e */
[C---:B------:R-:W-:Y:S01]  /*2aa0*/  IADD3 R14, P5, PT, R15.reuse, R64, RZ ;  /* 0x000000400f0e7210 */ /* 0x040fe20007fbe0ff */
[----:B------:R-:W-:Y:S02]  /*2ab0*/  IMAD R31, R22, 0x2, R15 ;  /* 0x00000002161f7824 */ /* 0x000fe400078e020f */
[--C-:B------:R-:W-:Y:S01]  /*2ac0*/  @!P3 IMAD.IADD R126, R126, 0x1, -R134.reuse ;  /* 0x000000017e7eb824 */ /* 0x100fe200078e0a86 */
[----:B------:R-:W-:Y:S02]  /*2ad0*/  LEA.HI.X.SX32 R15, R15, R65, 0x1, P5 ;  /* 0x000000410f0f7211 */ /* 0x000fe400028f0eff */
[C---:B------:R-:W-:Y:S02]  /*2ae0*/  ISETP.GT.U32.AND P5, PT, R134.reuse, R124, PT ;  /* 0x0000007c8600720c */ /* 0x040fe40003fa4070 */
[----:B------:R-:W-:Y:S01]  /*2af0*/  ISETP.GT.U32.AND P3, PT, R134, R121, PT ;  /* 0x000000798600720c */ /* 0x000fe20003f64070 */
[----:B------:R-:W-:Y:S01]  /*2b00*/  @!P2 IMAD.IADD R128, R128, 0x1, -R134 ;  /* 0x000000018080a824 */ /* 0x000fe200078e0a86 */
[----:B------:R-:W-:-:S02]  /*2b10*/  ISETP.GT.U32.AND P2, PT, R134, R123, PT ;  /* 0x0000007b8600720c */ /* 0x000fc40003f44070 */
[----:B------:R-:W-:Y:S02]  /*2b20*/  LOP3.LUT R245, R242, 0x30, RZ, 0xfc, !PT ;  /* 0x00000030f2f57812 */ /* 0x000fe400078efcff */
[----:B------:R-:W-:Y:S01]  /*2b30*/  PLOP3.LUT P0, PT, PT, PT, UP1, 0x80, 0x8 ;  /* 0x000000000008781c */ /* 0x000fe20003f0f018 */
[--C-:B------:R-:W-:Y:S01]  /*2b40*/  @!P4 IMAD.IADD R125, R125, 0x1, -R134.reuse ;  /* 0x000000017d7dc824 */ /* 0x100fe200078e0a86 */
[----:B------:R-:W-:Y:S02]  /*2b50*/  ISETP.GT.U32.AND P4, PT, R134, R120, PT ;  /* 0x000000788600720c */ /* 0x000fe40003f84070 */
[----:B------:R-:W-:Y:S02]  /*2b60*/  ISETP.LT.AND P0, PT, R245, UR30, P0 ;  /* 0x0000001ef5007c0c */ /* 0x000fe40008701270 */
[----:B------:R-:W-:Y:S01]  /*2b70*/  LOP3.LUT R165, R0, 0x7c, RZ, 0xfc, !PT ;  /* 0x0000007c00a57812 */ /* 0x000fe200078efcff */
[--C-:B------:R-:W-:Y:S01]  /*2b80*/  @!P5 IMAD.IADD R124, R124, 0x1, -R134.reuse ;  /* 0x000000017c7cd824 */ /* 0x100fe200078e0a86 */
[----:B------:R-:W-:Y:S01]  /*2b90*/  ISETP.GT.U32.AND P5, PT, R134, R119, PT ;  /* 0x000000778600720c */ /* 0x000fe20003fa4070 */
[----:B------:R-:W-:Y:S01]  /*2ba0*/  @!P3 IMAD.IADD R121, R121, 0x1, -R134 ;  /* 0x000000017979b824 */ /* 0x000fe200078e0a86 */
[----:B------:R-:W-:-:S02]  /*2bb0*/  IABS R135, R165 ;  /* 0x000000a500877213 */ /* 0x000fc40000000000 */
[C---:B------:R-:W-:Y:S01]  /*2bc0*/  ISETP.GT.U32.AND P3, PT, R134.reuse, R116, PT ;  /* 0x000000748600720c */ /* 0x040fe20003f64070 */
[----:B------:R-:W-:Y:S01]  /*2bd0*/  @!P2 IMAD.IADD R123, R123, 0x1, -R134 ;  /* 0x000000017b7ba824 */ /* 0x000fe200078e0a86 */
[----:B------:R-:W-:Y:S02]  /*2be0*/  PRMT R132, RZ, 0x7610, R132 ;  /* 0x00007610ff847816 */ /* 0x000fe40000000084 */
[----:B------:R-:W-:Y:S01]  /*2bf0*/  ISETP.GT.U32.AND P6, PT, R134, R127, PT ;  /* 0x0000007f8600720c */ /* 0x000fe20003fc4070 */
[----:B------:R-:W-:Y:S01]  /*2c00*/  IMAD.HI.U32 R16, R16, R135, RZ ;  /* 0x0000008710107227 */ /* 0x000fe200078e00ff */
[----:B------:R-:W-:Y:S02]  /*2c10*/  ISETP.GT.U32.AND P2, PT, R134, R117, PT ;  /* 0x000000758600720c */ /* 0x000fe40003f44070 */
[----:B------:R-:W2:Y:S01]  /*2c20*/  @P0 LDG.E.U8 R132, desc[UR26][R14.64] ;  /* 0x0000001a0e840981 */ /* 0x000ea2000c1e1100 */
[----:B------:R-:W-:Y:S01]  /*2c30*/  @!P4 IMAD.IADD R120, R120, 0x1, -R134 ;  /* 0x000000017878c824 */ /* 0x000fe200078e0a86 */
[C---:B------:R-:W-:Y:S01]  /*2c40*/  ISETP.GT.U32.AND P0, PT, R134.reuse, R118, PT ;  /* 0x000000768600720c */ /* 0x040fe20003f04070 */
[----:B------:R-:W-:Y:S01]  /*2c50*/  IMAD.MOV R16, RZ, RZ, -R16 ;  /* 0x000000ffff107224 */ /* 0x000fe200078e0a10 */
[----:B------:R-:W-:Y:S01]  /*2c60*/  ISETP.GT.U32.AND P4, PT, R134, R115, PT ;  /* 0x000000738600720c */ /* 0x000fe20003f84070 */
[----:B------:R-:W-:-:S02]  /*2c70*/  @!P5 IMAD.IADD R119, R119, 0x1, -R134 ;  /* 0x000000017777d824 */ /* 0x000fc400078e0a86 */
[C---:B------:R-:W-:Y:S01]  /*2c80*/  IMAD R135, R134.reuse, R16, R135 ;  /* 0x0000001086877224 */ /* 0x040fe200078e0287 */
[----:B------:R-:W-:Y:S01]  /*2c90*/  ISETP.GT.U32.AND P5, PT, R134, R114, PT ;  /* 0x000000728600720c */ /* 0x000fe20003fa4070 */
[----:B------:R-:W-:Y:S02]  /*2ca0*/  IMAD.U32 R16, RZ, RZ, UR16 ;  /* 0x00000010ff107e24 */ /* 0x000fe4000f8e00ff */
[--C-:B------:R-:W-:Y:S01]  /*2cb0*/  @!P3 IMAD.IADD R116, R116, 0x1, -R134.reuse ;  /* 0x000000017474b824 */ /* 0x100fe200078e0a86 */
[C---:B------:R-:W-:Y:S01]  /*2cc0*/  ISETP.GT.U32.AND P3, PT, R134.reuse, R112, PT ;  /* 0x000000708600720c */ /* 0x040fe20003f64070 */
[--C-:B------:R-:W-:Y:S01]  /*2cd0*/  @!P6 IMAD.IADD R127, R127, 0x1, -R134.reuse ;  /* 0x000000017f7fe824 */ /* 0x100fe200078e0a86 */
[C---:B------:R-:W-:Y:S01]  /*2ce0*/  ISETP.GT.U32.AND P6, PT, R134.reuse, R122, PT ;  /* 0x0000007a8600720c */ /* 0x040fe20003fc4070 */
[--C-:B------:R-:W-:Y:S01]  /*2cf0*/  @!P2 IMAD.IADD R117, R117, 0x1, -R134.reuse ;  /* 0x000000017575a824 */ /* 0x100fe200078e0a86 */
[----:B------:R-:W-:Y:S01]  /*2d00*/  ISETP.GT.U32.AND P2, PT, R134, R113, PT ;  /* 0x000000718600720c */ /* 0x000fe20003f44070 */
[----:B------:R-:W-:Y:S01]  /*2d10*/  IMAD R47, R16, 0x2, R31 ;  /* 0x00000002102f7824 */ /* 0x000fe200078e021f */
[----:B------:R-:W-:Y:S01]  /*2d20*/  LOP3.LUT R241, R242, 0x38, RZ, 0xfc, !PT ;  /* 0x00000038f2f17812 */ /* 0x000fe200078efcff */
[----:B------:R-:W-:Y:S01]  /*2d30*/  @!P0 IMAD.IADD R118, R118, 0x1, -R134 ;  /* 0x0000000176768824 */ /* 0x000fe200078e0a86 */
[----:B------:R-:W-:Y:S01]  /*2d40*/  PLOP3.LUT P0, PT, PT, PT, UP1, 0x80, 0x8 ;  /* 0x000000000008781c */ /* 0x000fe20003f0f018 */
[----:B------:R-:W-:-:S02]  /*2d50*/  IMAD R57, R18, 0x2, R47 ;  /* 0x0000000212397824 */ /* 0x000fc400078e022f */
[--C-:B------:R-:W-:Y:S01]  /*2d60*/  @!P4 IMAD.IADD R115, R115, 0x1, -R134.reuse ;  /* 0x000000017373c824 */ /* 0x100fe200078e0a86 */
[C---:B------:R-:W-:Y:S01]  /*2d70*/  ISETP.GT.U32.AND P4, PT, R134.reuse, R111, PT ;  /* 0x0000006f8600720c */ /* 0x040fe20003f84070 */
[----:B------:R-:W-:Y:S01]  /*2d80*/  IMAD R136, R134, R136, R17 ;  /* 0x0000008886887224 */ /* 0x000fe200078e0211 */
[----:B------:R-:W-:Y:S01]  /*2d90*/  ISETP.LT.AND P0, PT, R241, UR30, P0 ;  /* 0x0000001ef1007c0c */ /* 0x000fe20008701270 */
[----:B------:R-:W-:Y:S02]  /*2da0*/  IMAD R17, R20, 0x2, R57 ;  /* 0x0000000214117824 */ /* 0x000fe400078e0239 */
[--C-:B------:R-:W-:Y:S01]  /*2db0*/  @!P5 IMAD.IADD R114, R114, 0x1, -R134.reuse ;  /* 0x000000017272d824 */ /* 0x100fe200078e0a86 */
[----:B------:R-:W-:Y:S01]  /*2dc0*/  ISETP.GT.U32.AND P5, PT, R134, R110, PT ;  /* 0x0000006e8600720c */ /* 0x000fe20003fa4070 */
[--C-:B------:R-:W-:Y:S01]  /*2dd0*/  @!P3 IMAD.IADD R112, R112, 0x1, -R134.reuse ;  /* 0x000000017070b824 */ /* 0x100fe200078e0a86 */
[----:B------:R-:W-:Y:S01]  /*2de0*/  ISETP.GT.U32.AND P3, PT, R134, R108, PT ;  /* 0x0000006c8600720c */ /* 0x000fe20003f64070 */
[--C-:B------:R-:W-:Y:S01]  /*2df0*/  @!P6 IMAD.IADD R122, R122, 0x1, -R134.reuse ;  /* 0x000000017a7ae824 */ /* 0x100fe200078e0a86 */
[----:B------:R-:W-:Y:S01]  /*2e00*/  IADD3 R16, P6, PT, R17, R64, RZ ;  /* 0x0000004011107210 */ /* 0x000fe20007fde0ff */
[--C-:B------:R-:W-:Y:S01]  /*2e10*/  @!P2 IMAD.IADD R113, R113, 0x1, -R134.reuse ;  /* 0x000000017171a824 */ /* 0x100fe200078e0a86 */
[----:B------:R-:W-:Y:S01]  /*2e20*/  ISETP.GT.U32.AND P2, PT, R134, R109, PT ;  /* 0x0000006d8600720c */ /* 0x000fe20003f44070 */
[----:B------:R-:W-:Y:S01]  /*2e30*/  IMAD R33, R22, 0x2, R17 ;  /* 0x0000000216217824 */ /* 0x000fe200078e0211 */
[----:B------:R-:W-:Y:S01]  /*2e40*/  PRMT R131, RZ, 0x7610, R131 ;  /* 0x00007610ff837816 */ /* 0x000fe20000000083 */
[----:B------:R-:W-:Y:S01]  /*2e50*/  @!P4 IMAD.IADD R111, R111, 0x1, -R134 ;  /* 0x000000016f6fc824 */ /* 0x000fe200078e0a86 */
[----:B------:R-:W-:-:S02]  /*2e60*/  LEA.HI.X.SX32 R17, R17, R65, 0x1, P6 ;  /* 0x0000004111117211 */ /* 0x000fc400030f0eff */
[----:B------:R-:W-:Y:S02]  /*2e70*/  LOP3.LUT R24, R242, 0x2, RZ, 0xfc, !PT ;  /* 0x00000002f2187812 */ /* 0x000fe400078efcff */
[----:B------:R-:W-:Y:S01]  /*2e80*/  PLOP3.LUT P6, PT, PT, PT, UP1, 0x80, 0x8 ;  /* 0x000000000008781c */ /* 0x000fe20003fcf018 */
[----:B------:R-:W2:Y:S01]  /*2e90*/  @P0 LDG.E.U8 R131, desc[UR26][R16.64] ;  /* 0x0000001a10830981 */ /* 0x000ea2000c1e1100 */
[----:B------:R-:W-:Y:S01]  /*2ea0*/  ISETP.GT.U32.AND P4, PT, R134, R107, PT ;  /* 0x0000006b8600720c */ /* 0x000fe20003f84070 */
[--C-:B------:R-:W-:Y:S01]  /*2eb0*/  @!P5 IMAD.IADD R110, R110, 0x1, -R134.reuse ;  /* 0x000000016e6ed824 */ /* 0x100fe200078e0a86 */
[----:B------:R-:W-:Y:S01]  /*2ec0*/  ISETP.LT.AND P0, PT, R24, UR30, P6 ;  /* 0x0000001e18007c0c */ /* 0x000fe2000b701270 */
[--C-:B------:R-:W-:Y:S01]  /*2ed0*/  @!P3 IMAD.IADD R108, R108, 0x1, -R134.reuse ;  /* 0x000000016c6cb824 */ /* 0x100fe200078e0a86 */
[C---:B------:R-:W-:Y:S02]  /*2ee0*/  ISETP.GT.U32.AND P5, PT, R134.reuse, R106, PT ;  /* 0x0000006a8600720c */ /* 0x040fe40003fa4070 */
[----:B------:R-:W-:Y:S01]  /*2ef0*/  ISETP.GT.U32.AND P3, PT, R134, R104, PT ;  /* 0x000000688600720c */ /* 0x000fe20003f64070 */
[----:B------:R-:W-:Y:S01]  /*2f00*/  @!P2 IMAD.IADD R109, R109, 0x1, -R134 ;  /* 0x000000016d6da824 */ /* 0x000fe200078e0a86 */
[----:B------:R-:W-:-:S02]  /*2f10*/  IADD3 R18, P6, PT, R19, R64, RZ ;  /* 0x0000004013127210 */ /* 0x000fc40007fde0ff */
[----:B------:R-:W-:Y:S02]  /*2f20*/  ISETP.GT.U32.AND P2, PT, R134, R105, PT ;  /* 0x000000698600720c */ /* 0x000fe40003f44070 */
[----:B------:R-:W-:Y:S01]  /*2f30*/  PRMT R130, RZ, 0x7610, R130 ;  /* 0x00007610ff827816 */ /* 0x000fe20000000082 */
[--C-:B------:R-:W-:Y:S01]  /*2f40*/  @!P4 IMAD.IADD R107, R107, 0x1, -R134.reuse ;  /* 0x000000016b6bc824 */ /* 0x100fe200078e0a86 */
[----:B------:R-:W-:Y:S02]  /*2f50*/  LEA.HI.X.SX32 R19, R19, R65, 0x1, P6 ;  /* 0x0000004113137211 */ /* 0x000fe400030f0eff */
[----:B------:R-:W-:Y:S02]  /*2f60*/  LOP3.LUT R20, R242, 0xa, RZ, 0xfc, !PT ;  /* 0x0000000af2147812 */ /* 0x000fe400078efcff */
[----:B------:R-:W-:Y:S01]  /*2f70*/  PLOP3.LUT P6, PT, PT, PT, UP1, 0x80, 0x8 ;  /* 0x000000000008781c */ /* 0x000fe20003fcf018 */
[----:B------:R-:W2:Y:S01]  /*2f80*/  @P0 LDG.E.U8 R130, desc[UR26][R18.64] ;  /* 0x0000001a12820981 */ /* 0x000ea2000c1e1100 */
[----:B------:R-:W-:Y:S01]  /*2f90*/  ISETP.GT.U32.AND P4, PT, R134, R103, PT ;  /* 0x000000678600720c */ /* 0x000fe20003f84070 */
[--C-:B------:R-:W-:Y:S01]  /*2fa0*/  @!P5 IMAD.IADD R106, R106, 0x1, -R134.reuse ;  /* 0x000000016a6ad824 */ /* 0x100fe200078e0a86 */
[----:B------:R-:W-:Y:S01]  /*2fb0*/  ISETP.LT.AND P0, PT, R20, UR30, P6 ;  /* 0x0000001e14007c0c */ /* 0x000fe2000b701270 */
[----:B------:R-:W-:Y:S01]  /*2fc0*/  @!P3 IMAD.IADD R104, R104, 0x1, -R134 ;  /* 0x000000016868b824 */ /* 0x000fe200078e0a86 */
[----:B------:R-:W-:-:S02]  /*2fd0*/  ISETP.GT.U32.AND P5, PT, R134, R102, PT ;  /* 0x000000668600720c */ /* 0x000fc40003fa4070 */
[C---:B------:R-:W-:Y:S01]  /*2fe0*/  ISETP.GT.U32.AND P3, PT, R134.reuse, R100, PT ;  /* 0x000000648600720c */ /* 0x040fe20003f64070 */
[--C-:B------:R-:W-:Y:S01]  /*2ff0*/  @!P2 IMAD.IADD R105, R105, 0x1, -R134.reuse ;  /* 0x000000016969a824 */ /* 0x100fe200078e0a86 */
[----:B------:R-:W-:Y:S02]  /*3000*/  IADD3 R20, P6, PT, R21, R64, RZ ;  /* 0x0000004015147210 */ /* 0x000fe40007fde0ff */
[----:B------:R-:W-:Y:S02]  /*3010*/  ISETP.GT.U32.AND P2, PT, R134, R101, PT ;  /* 0x000000658600720c */ /* 0x000fe40003f44070 */
[----:B------:R-:W-:Y:S01]  /*3020*/  PRMT R141, RZ, 0x7610, R141 ;  /* 0x00007610ff8d7816 */ /* 0x000fe2000000008d */
[----:B------:R-:W-:Y:S01]  /*3030*/  @!P4 IMAD.IADD R103, R103, 0x1, -R134 ;  /* 0x000000016767c824 */ /* 0x000fe200078e0a86 */
[----:B------:R-:W-:Y:S02]  /*3040*/  LEA.HI.X.SX32 R21, R21, R65, 0x1, P6 ;  /* 0x0000004115157211 */ /* 0x000fe400030f0eff */
[----:B------:R-:W-:-:S02]  /*3050*/  LOP3.LUT R22, R242, 0x12, RZ, 0xfc, !PT ;  /* 0x00000012f2167812 */ /* 0x000fc400078efcff */
        /* <DEDUP_REMOVED lines=62> */
[C---:B------:R-:W-:Y:S01]  /*3440*/  IADD3 R30, P4, PT, R31.reuse, R64, RZ ;  /* 0x000000401f1e7210 */ /* 0x040fe20007f9e0ff */
[--C-:B------:R-:W-:Y:S01]  /*3450*/  @!P5 IMAD.IADD R86, R86, 0x1, -R134.reuse ;  /* 0x000000015656d824 */ /* 0x100fe200078e0a86 */
[----:B------:R-:W-:Y:S01]  /*3460*/  ISETP.LT.AND P0, PT, R244, UR30, P6 ;  /* 0x0000001ef4007c0c */ /* 0x000fe2000b701270 */
[----:B------:R-:W-:Y:S01]  /*3470*/  @!P3 IMAD.IADD R84, R84, 0x1, -R134 ;  /* 0x000000015454b824 */ /* 0x000fe200078e0a86 */
[----:B------:R-:W-:Y:S02]  /*3480*/  LEA.HI.X.SX32 R31, R31, R65, 0x1, P4 ;  /* 0x000000411f1f7211 */ /* 0x000fe400020f0eff */
[C---:B------:R-:W-:Y:S02]  /*3490*/  ISETP.GT.U32.AND P4, PT, R134.reuse, R82, PT ;  /* 0x000000528600720c */ /* 0x040fe40003f84070 */
[----:B------:R-:W-:-:S02]  /*34a0*/  ISETP.GT.U32.AND P5, PT, R134, R80, PT ;  /* 0x000000508600720c */ /* 0x000fc40003fa4070 */
[C---:B------:R-:W-:Y:S01]  /*34b0*/  ISETP.GT.U32.AND P3, PT, R134.reuse, R79, PT ;  /* 0x0000004f8600720c */ /* 0x040fe20003f64070 */
[----:B------:R-:W-:Y:S01]  /*34c0*/  @!P2 IMAD.IADD R85, R85, 0x1, -R134 ;  /* 0x000000015555a824 */ /* 0x000fe200078e0a86 */
[C---:B------:R-:W-:Y:S02]  /*34d0*/  ISETP.GT.U32.AND P2, PT, R134.reuse, R81, PT ;  /* 0x000000518600720c */ /* 0x040fe40003f44070 */
[----:B------:R-:W-:Y:S02]  /*34e0*/  PRMT R146, RZ, 0x7610, R146 ;  /* 0x00007610ff927816 */ /* 0x000fe40000000092 */
[----:B------:R-:W-:Y:S02]  /*34f0*/  ISETP.GT.U32.AND P6, PT, R134, R83, PT ;  /* 0x000000538600720c */ /* 0x000fe40003fc4070 */
[----:B------:R-:W-:Y:S01]  /*3500*/  LOP3.LUT R240, R242, 0x3a, RZ, 0xfc, !PT ;  /* 0x0000003af2f07812 */ /* 0x000fe200078efcff */
[--C-:B------:R-:W-:Y:S01]  /*3510*/  @!P4 IMAD.IADD R82, R82, 0x1, -R134.reuse ;  /* 0x000000015252c824 */ /* 0x100fe200078e0a86 */
[----:B------:R-:W2:Y:S01]  /*3520*/  @P0 LDG.E.U8 R146, desc[UR26][R30.64] ;  /* 0x0000001a1e920981 */ /* 0x000ea2000c1e1100 */
[----:B------:R-:W-:Y:S01]  /*3530*/  PLOP3.LUT P0, PT, PT, PT, UP1, 0x80, 0x8 ;  /* 0x000000000008781c */ /* 0x000fe20003f0f018 */
[--C-:B------:R-:W-:Y:S01]  /*3540*/  @!P5 IMAD.IADD R80, R80, 0x1, -R134.reuse ;  /* 0x000000015050d824 */ /* 0x100fe200078e0a86 */
[C---:B------:R-:W-:Y:S01]  /*3550*/  ISETP.GT.U32.AND P4, PT, R134.reuse, R78, PT ;  /* 0x0000004e8600720c */ /* 0x040fe20003f84070 */
[----:B------:R-:W-:Y:S01]  /*3560*/  @!P3 IMAD.IADD R79, R79, 0x1, -R134 ;  /* 0x000000014f4fb824 */ /* 0x000fe200078e0a86 */
[----:B------:R-:W-:-:S02]  /*3570*/  ISETP.GT.U32.AND P5, PT, R134, R76, PT ;  /* 0x0000004c8600720c */ /* 0x000fc40003fa4070 */
[----:B------:R-:W-:Y:S01]  /*3580*/  ISETP.GT.U32.AND P3, PT, R134, R73, PT ;  /* 0x000000498600720c */ /* 0x000fe20003f64070 */
[--C-:B------:R-:W-:Y:S01]  /*3590*/  @!P2 IMAD.IADD R81, R81, 0x1, -R134.reuse ;  /* 0x000000015151a824 */ /* 0x100fe200078e0a86 */
[----:B------:R-:W-:Y:S02]  /*35a0*/  ISETP.LT.AND P0, PT, R240, UR30, P0 ;  /* 0x0000001ef0007c0c */ /* 0x000fe40008701270 */
[----:B------:R-:W-:Y:S01]  /*35b0*/  ISETP.GT.U32.AND P2, PT, R134, R77, PT ;  /* 0x0000004d8600720c */ /* 0x000fe20003f44070 */
[----:B------:R-:W-:Y:S01]  /*35c0*/  @!P6 IMAD.IADD R83, R83, 0x1, -R134 ;  /* 0x000000015353e824 */ /* 0x000fe200078e0a86 */
[----:B------:R-:W-:Y:S01]  /*35d0*/  IADD3 R32, P6, PT, R33, R64, RZ ;  /* 0x0000004021207210 */ /* 0x000fe20007fde0ff */
[----:B------:R-:W-:Y:S01]  /*35e0*/  IMAD.U32 R34, RZ, RZ, UR16 ;  /* 0x00000010ff227e24 */ /* 0x000fe2000f8e00ff */
[----:B------:R-:W-:-:S03]  /*35f0*/  PRMT R147, RZ, 0x7610, R147 ;  /* 0x00007610ff937816 */ /* 0x000fc60000000093 */
[----:B------:R-:W-:Y:S01]  /*3600*/  IMAD R49, R34, 0x2, R33 ;  /* 0x0000000222317824 */ /* 0x000fe200078e0221 */
[----:B------:R-:W-:Y:S01]  /*3610*/  LEA.HI.X.SX32 R33, R33, R65, 0x1, P6 ;  /* 0x0000004121217211 */ /* 0x000fe200030f0eff */
[--C-:B------:R-:W-:Y:S01]  /*3620*/  @!P4 IMAD.IADD R78, R78, 0x1, -R134.reuse ;  /* 0x000000014e4ec824 */ /* 0x100fe200078e0a86 */
[----:B------:R-:W-:Y:S01]  /*3630*/  LOP3.LUT R36, R242, 0x4, RZ, 0xfc, !PT ;  /* 0x00000004f2247812 */ /* 0x000fe200078efcff */
[--C-:B------:R-:W-:Y:S01]  /*3640*/  @!P5 IMAD.IADD R76, R76, 0x1, -R134.reuse ;  /* 0x000000014c4cd824 */ /* 0x100fe200078e0a86 */
[----:B------:R-:W-:Y:S01]  /*3650*/  PLOP3.LUT P6, PT, PT, PT, UP1, 0x80, 0x8 ;  /* 0x000000000008781c */ /* 0x000fe20003fcf018 */
[--C-:B------:R-:W-:Y:S01]  /*3660*/  @!P3 IMAD.IADD R73, R73, 0x1, -R134.reuse ;  /* 0x000000014949b824 */ /* 0x100fe200078e0a86 */
[C---:B------:R-:W-:Y:S01]  /*3670*/  ISETP.GT.U32.AND P4, PT, R134.reuse, R72, PT ;  /* 0x000000488600720c */ /* 0x040fe20003f84070 */
[----:B------:R-:W2:Y:S01]  /*3680*/  @P0 LDG.E.U8 R147, desc[UR26][R32.64] ;  /* 0x0000001a20930981 */ /* 0x000ea2000c1e1100 */
[C---:B------:R-:W-:Y:S02]  /*3690*/  ISETP.GT.U32.AND P5, PT, R134.reuse, R70, PT ;  /* 0x000000468600720c */ /* 0x040fe40003fa4070 */
[----:B------:R-:W-:Y:S01]  /*36a0*/  ISETP.GT.U32.AND P3, PT, R134, R69, PT ;  /* 0x000000458600720c */ /* 0x000fe20003f64070 */
[----:B------:R-:W-:Y:S01]  /*36b0*/  @!P2 IMAD.IADD R77, R77, 0x1, -R134 ;  /* 0x000000014d4da824 */ /* 0x000fe200078e0a86 */
[----:B------:R-:W-:-:S02]  /*36c0*/  ISETP.LT.AND P0, PT, R36, UR30, P6 ;  /* 0x0000001e24007c0c */ /* 0x000fc4000b701270 */
[----:B------:R-:W-:Y:S02]  /*36d0*/  ISETP.GT.U32.AND P2, PT, R134, R71, PT ;  /* 0x000000478600720c */ /* 0x000fe40003f44070 */
[C---:B------:R-:W-:Y:S02]  /*36e0*/  IADD3 R34, P6, PT, R35.reuse, R64, RZ ;  /* 0x0000004023227210 */ /* 0x040fe40007fde0ff */
[----:B------:R-:W-:Y:S02]  /*36f0*/  PRMT R148, RZ, 0x7610, R148 ;  /* 0x00007610ff947816 */ /* 0x000fe40000000094 */
[----:B------:R-:W-:Y:S01]  /*3700*/  LEA.HI.X.SX32 R35, R35, R65, 0x1, P6 ;  /* 0x0000004123237211 */ /* 0x000fe200030f0eff */
[--C-:B------:R-:W-:Y:S01]  /*3710*/  @!P4 IMAD.IADD R72, R72, 0x1, -R134.reuse ;  /* 0x000000014848c824 */ /* 0x100fe200078e0a86 */
[----:B------:R-:W-:Y:S01]  /*3720*/  LOP3.LUT R36, R242, 0xc, RZ, 0xfc, !PT ;  /* 0x0000000cf2247812 */ /* 0x000fe200078efcff */
[--C-:B------:R-:W-:Y:S01]  /*3730*/  @!P5 IMAD.IADD R70, R70, 0x1, -R134.reuse ;  /* 0x000000014646d824 */ /* 0x100fe200078e0a86 */
[----:B------:R-:W-:Y:S01]  /*3740*/  PLOP3.LUT P6, PT, PT, PT, UP1, 0x80, 0x8 ;  /* 0x000000000008781c */ /* 0x000fe20003fcf018 */
[----:B------:R-:W-:Y:S01]  /*3750*/  @!P3 IMAD.IADD R69, R69, 0x1, -R134 ;  /* 0x000000014545b824 */ /* 0x000fe200078e0a86 */
[C---:B------:R-:W-:Y:S01]  /*3760*/  ISETP.GT.U32.AND P4, PT, R134.reuse, R68, PT ;  /* 0x000000448600720c */ /* 0x040fe20003f84070 */
[----:B------:R-:W2:Y:S01]  /*3770*/  @P0 LDG.E.U8 R148, desc[UR26][R34.64] ;  /* 0x0000001a22940981 */ /* 0x000ea2000c1e1100 */
[----:B------:R-:W-:-:S02]  /*3780*/  ISETP.GT.U32.AND P5, PT, R134, R66, PT ;  /* 0x000000428600720c */ /* 0x000fc40003fa4070 */
[----:B------:R-:W-:Y:S01]  /*3790*/  ISETP.GT.U32.AND P3, PT, R134, R136, PT ;  /* 0x000000888600720c */ /* 0x000fe20003f64070 */
[--C-:B------:R-:W-:Y:S01]  /*37a0*/  @!P2 IMAD.IADD R71, R71, 0x1, -R134.reuse ;  /* 0x000000014747a824 */ /* 0x100fe200078e0a86 */
[----:B------:R-:W-:Y:S02]  /*37b0*/  ISETP.LT.AND P0, PT, R36, UR30, P6 ;  /* 0x0000001e24007c0c */ /* 0x000fe4000b701270 */
        /* <DEDUP_REMOVED lines=13> */
[----:B------:R-:W-:Y:S01]  /*3890*/  @!P2 IMAD.IADD R67, R67, 0x1, -R134 ;  /* 0x000000014343a824 */ /* 0x000fe200078e0a86 */
        /* <DEDUP_REMOVED lines=106> */
[----:B------:R-:W-:-:S04]  /*3f40*/  IADD3 R52, P2, PT, R53, R64, RZ ;  /* 0x0000004035347210 */ /* 0x000fc80007f5e0ff */
[----:B------:R-:W-:Y:S02]  /*3f50*/  LEA.HI.X.SX32 R53, R53, R65, 0x1, P2 ;  /* 0x0000004135357211 */ /* 0x000fe400010f0eff */
[----:B------:R-:W-:Y:S01]  /*3f60*/  ISETP.GT.U32.AND P2, PT, R134, R100, PT ;  /* 0x000000648600720c */ /* 0x000fe20003f44070 */
[--C-:B------:R-:W-:Y:S01]  /*3f70*/  @!P4 IMAD.IADD R102, R102, 0x1, -R134.reuse ;  /* 0x000000016666c824 */ /* 0x100fe200078e0a86 */
[C---:B------:R-:W-:Y:S01]  /*3f80*/  ISETP.GT.U32.AND P4, PT, R134.reuse, R97, PT ;  /* 0x000000618600720c */ /* 0x040fe20003f84070 */
[--C-:B------:R-:W-:Y:S01]  /*3f90*/  @!P5 IMAD.IADD R101, R101, 0x1, -R134.reuse ;  /* 0x000000016565d824 */ /* 0x100fe200078e0a86 */
[----:B------:R-:W-:Y:S01]  /*3fa0*/  PRMT R157, RZ, 0x7610, R157 ;  /* 0x00007610ff9d7816 */ /* 0x000fe2000000009d */
[----:B------:R-:W-:Y:S01]  /*3fb0*/  @!P3 IMAD.IADD R99, R99, 0x1, -R134 ;  /* 0x000000016363b824 */ /* 0x000fe200078e0a86 */
[C---:B------:R-:W-:Y:S02]  /*3fc0*/  ISETP.GT.U32.AND P5, PT, R134.reuse, R98, PT ;  /* 0x000000628600720c */ /* 0x040fe40003fa4070 */
[----:B------:R-:W-:-:S02]  /*3fd0*/  ISETP.GT.U32.AND P3, PT, R134, R95, PT ;  /* 0x0000005f8600720c */ /* 0x000fc40003f64070 */
[----:B------:R-:W-:Y:S01]  /*3fe0*/  LOP3.LUT R249, R242, 0x26, RZ, 0xfc, !PT ;  /* 0x00000026f2f97812 */ /* 0x000fe200078efcff */
[----:B------:R-:W2:Y:S01]  /*3ff0*/  @P0 LDG.E.U8 R157, desc[UR26][R52.64] ;  /* 0x0000001a349d0981 */ /* 0x000ea2000c1e1100 */
[----:B------:R-:W-:Y:S01]  /*4000*/  PLOP3.LUT P6, PT, PT, PT, UP1, 0x80, 0x8 ;  /* 0x000000000008781c */ /* 0x000fe20003fcf018 */
[--C-:B------:R-:W-:Y:S01]  /*4010*/  @!P2 IMAD.IADD R100, R100, 0x1, -R134.reuse ;  /* 0x000000016464a824 */ /* 0x100fe200078e0a86 */
[----:B------:R-:W-:Y:S02]  /*4020*/  ISETP.GT.U32.AND P2, PT, R134, R96, PT ;  /* 0x000000608600720c */ /* 0x000fe40003f44070 */
[----:B------:R-:W-:Y:S01]  /*4030*/  ISETP.LT.AND P0, PT, R249, UR30, P6 ;  /* 0x0000001ef9007c0c */ /* 0x000fe2000b701270 */
[--C-:B------:R-:W-:Y:S01]  /*4040*/  @!P4 IMAD.IADD R97, R97, 0x1, -R134.reuse ;  /* 0x000000016161c824 */ /* 0x100fe200078e0a86 */
[----:B------:R-:W-:Y:S01]  /*4050*/  IADD3 R54, P6, PT, R55, R64, RZ ;  /* 0x0000004037367210 */ /* 0x000fe20007fde0ff */
[--C-:B------:R-:W-:Y:S01]  /*4060*/  @!P5 IMAD.IADD R98, R98, 0x1, -R134.reuse ;  /* 0x000000016262d824 */ /* 0x100fe200078e0a86 */
[----:B------:R-:W-:Y:S01]  /*4070*/  ISETP.GT.U32.AND P4, PT, R134, R93, PT ;  /* 0x0000005d8600720c */ /* 0x000fe20003f84070 */
[----:B------:R-:W-:Y:S01]  /*4080*/  @!P3 IMAD.IADD R95, R95, 0x1, -R134 ;  /* 0x000000015f5fb824 */ /* 0x000fe200078e0a86 */
[----:B------:R-:W-:-:S02]  /*4090*/  PRMT R158, RZ, 0x7610, R158 ;  /* 0x00007610ff9e7816 */ /* 0x000fc4000000009e */
[C---:B------:R-:W-:Y:S02]  /*40a0*/  ISETP.GT.U32.AND P5, PT, R134.reuse, R94, PT ;  /* 0x0000005e8600720c */ /* 0x040fe40003fa4070 */
[----:B------:R-:W-:Y:S02]  /*40b0*/  ISETP.GT.U32.AND P3, PT, R134, R91, PT ;  /* 0x0000005b8600720c */ /* 0x000fe40003f64070 */
[----:B------:R-:W-:Y:S02]  /*40c0*/  LEA.HI.X.SX32 R55, R55, R65, 0x1, P6 ;  /* 0x0000004137377211 */ /* 0x000fe400030f0eff */
[----:B------:R-:W-:Y:S02]  /*40d0*/  LOP3.LUT R242, R242, 0x36, RZ, 0xfc, !PT ;  /* 0x00000036f2f27812 */ /* 0x000fe400078efcff */
[----:B------:R-:W-:Y:S01]  /*40e0*/  PLOP3.LUT P6, PT, PT, PT, UP1, 0x80, 0x8 ;  /* 0x000000000008781c */ /* 0x000fe20003fcf018 */
[----:B------:R-:W2:Y:S01]  /*40f0*/  @P0 LDG.E.U8 R158, desc[UR26][R54.64] ;  /* 0x0000001a369e0981 */ /* 0x000ea2000c1e1100 */
[----:B------:R-:W-:Y:S01]  /*4100*/  @!P2 IMAD.IADD R96, R96, 0x1, -R134 ;  /* 0x000000016060a824 */ /* 0x000fe200078e0a86 */
[----:B------:R-:W-:-:S02]  /*4110*/  ISETP.GT.U32.AND P2, PT, R134, R92, PT ;  /* 0x0000005c8600720c */ /* 0x000fc40003f44070 */
[----:B------:R-:W-:Y:S01]  /*4120*/  ISETP.LT.AND P0, PT, R242, UR30, P6 ;  /* 0x0000001ef2007c0c */ /* 0x000fe2000b701270 */
[--C-:B------:R-:W-:Y:S01]  /*4130*/  @!P4 IMAD.IADD R93, R93, 0x1, -R134.reuse ;  /* 0x000000015d5dc824 */ /* 0x100fe200078e0a86 */
[----:B------:R-:W-:Y:S01]  /*4140*/  IADD3 R56, P6, PT, R57, R64, RZ ;  /* 0x0000004039387210 */ /* 0x000fe20007fde0ff */
[--C-:B------:R-:W-:Y:S01]  /*4150*/  @!P5 IMAD.IADD R94, R94, 0x1, -R134.reuse ;  /* 0x000000015e5ed824 */ /* 0x100fe200078e0a86 */
[----:B------:R-:W-:Y:S01]  /*4160*/  LEA.HI R58, R163, 0xe, RZ, 0x1a ;  /* 0x0000000ea33a7811 */ /* 0x000fe200078fd0ff */
[----:B------:R-:W-:Y:S01]  /*4170*/  @!P3 IMAD.IADD R91, R91, 0x1, -R134 ;  /* 0x000000015b5bb824 */ /* 0x000fe200078e0a86 */
[C---:B------:R-:W-:Y:S02]  /*4180*/  ISETP.GT.U32.AND P4, PT, R134.reuse, R89, PT ;  /* 0x000000598600720c */ /* 0x040fe40003f84070 */
[----:B------:R-:W-:Y:S02]  /*4190*/  PRMT R159, RZ, 0x7610, R159 ;  /* 0x00007610ff9f7816 */ /* 0x000fe4000000009f */
[----:B------:R-:W-:-:S02]  /*41a0*/  ISETP.GT.U32.AND P5, PT, R134, R90, PT ;  /* 0x0000005a8600720c */ /* 0x000fc40003fa4070 */
[----:B------:R-:W-:Y:S02]  /*41b0*/  ISETP.GT.U32.AND P3, PT, R134, R88, PT ;  /* 0x000000588600720c */ /* 0x000fe40003f64070 */
[-C--:B------:R-:W-:Y:S01]  /*41c0*/  LEA.HI.X.SX32 R57, R57, R65.reuse, 0x1, P6 ;  /* 0x0000004139397211 */ /* 0x080fe200030f0eff */
[----:B------:R-:W-:Y:S01]  /*41d0*/  IMAD R59, R58, UR16, RZ ;  /* 0x000000103a3b7c24 */ /* 0x000fe2000f8e02ff */
[----:B------:R-:W-:Y:S01]  /*41e0*/  PLOP3.LUT P6, PT, PT, PT, UP1, 0x80, 0x8 ;  /* 0x000000000008781c */ /* 0x000fe20003fcf018 */
[--C-:B------:R-:W-:Y:S02]  /*41f0*/  @!P2 IMAD.IADD R92, R92, 0x1, -R134.reuse ;  /* 0x000000015c5ca824 */ /* 0x100fe400078e0a86 */
[----:B------:R-:W2:Y:S01]  /*4200*/  @P0 LDG.E.U8 R159, desc[UR26][R56.64] ;  /* 0x0000001a389f0981 */ /* 0x000ea2000c1e1100 */
[----:B------:R-:W-:Y:S02]  /*4210*/  ISETP.LT.AND P0, PT, R58, UR30, P6 ;  /* 0x0000001e3a007c0c */ /* 0x000fe4000b701270 */
[----:B------:R-:W-:Y:S01]  /*4220*/  IADD3 R58, P2, PT, R59, R64, RZ ;  /* 0x000000403b3a7210 */ /* 0x000fe20007f5e0ff */
[--C-:B------:R-:W-:Y:S01]  /*4230*/  @!P4 IMAD.IADD R89, R89, 0x1, -R134.reuse ;  /* 0x000000015959c824 */ /* 0x100fe200078e0a86 */
[----:B------:R-:W-:Y:S01]  /*4240*/  ISETP.GT.U32.AND P4, PT, R134, R84, PT ;  /* 0x000000548600720c */ /* 0x000fe20003f84070 */
[--C-:B------:R-:W-:Y:S01]  /*4250*/  @!P5 IMAD.IADD R90, R90, 0x1, -R134.reuse ;  /* 0x000000015a5ad824 */ /* 0x100fe200078e0a86 */
[----:B------:R-:W-:Y:S01]  /*4260*/  LEA.HI.X.SX32 R59, R59, R65, 0x1, P2 ;  /* 0x000000413b3b7211 */ /* 0x000fe200010f0eff */
[----:B------:R-:W-:Y:S01]  /*4270*/  @!P3 IMAD.IADD R88, R88, 0x1, -R134 ;  /* 0x000000015858b824 */ /* 0x000fe200078e0a86 */
[----:B------:R-:W-:-:S02]  /*4280*/  ISETP.GT.U32.AND P2, PT, R134, R87, PT ;  /* 0x000000578600720c */ /* 0x000fc40003f44070 */
[C---:B------:R-:W-:Y:S02]  /*4290*/  ISETP.GT.U32.AND P5, PT, R134.reuse, R85, PT ;  /* 0x000000558600720c */ /* 0x040fe40003fa4070 */
[C---:B------:R-:W-:Y:S02]  /*42a0*/  ISETP.GT.U32.AND P3, PT, R134.reuse, R83, PT ;  /* 0x000000538600720c */ /* 0x040fe40003f64070 */
[----:B------:R-:W-:Y:S02]  /*42b0*/  PRMT R160, RZ, 0x7610, R160 ;  /* 0x00007610ffa07816 */ /* 0x000fe400000000a0 */
[C---:B------:R-:W-:Y:S02]  /*42c0*/  ISETP.GT.U32.AND P6, PT, R134.reuse, R86, PT ;  /* 0x000000568600720c */ /* 0x040fe40003fc4070 */
[----:B------:R-:W-:Y:S02]  /*42d0*/  LEA.HI R60, R163, 0x1e, RZ, 0x1a ;  /* 0x0000001ea33c7811 */ /* 0x000fe400078fd0ff */
[----:B------:R-:W2:Y:S01]  /*42e0*/  @P0 LDG.E.U8 R160, desc[UR26][R58.64] ;  /* 0x0000001a3aa00981 */ /* 0x000ea2000c1e1100 */
[----:B------:R-:W-:Y:S01]  /*42f0*/  PLOP3.LUT P0, PT, PT, PT, UP1, 0x80, 0x8 ;  /* 0x000000000008781c */ /* 0x000fe20003f0f018 */
[--C-:B------:R-:W-:Y:S01]  /*4300*/  @!P2 IMAD.IADD R87, R87, 0x1, -R134.reuse ;  /* 0x000000015757a824 */ /* 0x100fe200078e0a86 */
[----:B------:R-:W-:Y:S01]  /*4310*/  ISETP.GT.U32.AND P2, PT, R134, R82, PT ;  /* 0x000000528600720c */ /* 0x000fe20003f44070 */
[C---:B------:R-:W-:Y:S01]  /*4320*/  IMAD R61, R60.reuse, UR16, RZ ;  /* 0x000000103c3d7c24 */ /* 0x040fe2000f8e02ff */
[----:B------:R-:W-:Y:S01]  /*4330*/  ISETP.LT.AND P0, PT, R60, UR30, P0 ;  /* 0x0000001e3c007c0c */ /* 0x000fe20008701270 */
[--C-:B------:R-:W-:Y:S01]  /*4340*/  @!P4 IMAD.IADD R84, R84, 0x1, -R134.reuse ;  /* 0x000000015454c824 */ /* 0x100fe200078e0a86 */
[C---:B------:R-:W-:Y:S01]  /*4350*/  ISETP.GT.U32.AND P4, PT, R134.reuse, R79, PT ;  /* 0x0000004f8600720c */ /* 0x040fe20003f84070 */
[--C-:B------:R-:W-:Y:S01]  /*4360*/  @!P5 IMAD.IADD R85, R85, 0x1, -R134.reuse ;  /* 0x000000015555d824 */ /* 0x100fe200078e0a86 */
[C---:B------:R-:W-:Y:S01]  /*4370*/  ISETP.GT.U32.AND P5, PT, R134.reuse, R81, PT ;  /* 0x000000518600720c */ /* 0x040fe20003fa4070 */
[--C-:B------:R-:W-:Y:S01]  /*4380*/  @!P3 IMAD.IADD R83, R83, 0x1, -R134.reuse ;  /* 0x000000015353b824 */ /* 0x100fe200078e0a86 */
[----:B------:R-:W-:Y:S01]  /*4390*/  ISETP.GT.U32.AND P3, PT, R134, R80, PT ;  /* 0x000000508600720c */ /* 0x000fe20003f64070 */
[----:B------:R-:W-:Y:S01]  /*43a0*/  @!P6 IMAD.IADD R86, R86, 0x1, -R134 ;  /* 0x000000015656e824 */ /* 0x000fe200078e0a86 */
[----:B------:R-:W-:-:S02]  /*43b0*/  IADD3 R60, P6, PT, R61, R64, RZ ;  /* 0x000000403d3c7210 */ /* 0x000fc40007fde0ff */
[----:B------:R-:W-:Y:S02]  /*43c0*/  LEA.HI R62, R163, 0x2e, RZ, 0x1a ;  /* 0x0000002ea33e7811 */ /* 0x000fe400078fd0ff */
[----:B------:R-:W-:Y:S02]  /*43d0*/  PRMT R161, RZ, 0x7610, R161 ;  /* 0x00007610ffa17816 */ /* 0x000fe400000000a1 */
[----:B------:R-:W-:Y:S01]  /*43e0*/  LEA.HI.X.SX32 R61, R61, R65, 0x1, P6 ;  /* 0x000000413d3d7211 */ /* 0x000fe200030f0eff */
[----:B------:R-:W-:Y:S01]  /*43f0*/  IMAD R63, R62, UR16, RZ ;  /* 0x000000103e3f7c24 */ /* 0x000fe2000f8e02ff */
[----:B------:R-:W-:Y:S01]  /*4400*/  PLOP3.LUT P6, PT, PT, PT, UP1, 0x80, 0x8 ;  /* 0x000000000008781c */ /* 0x000fe20003fcf018 */
[--C-:B------:R-:W-:Y:S01]  /*4410*/  @!P2 IMAD.IADD R82, R82, 0x1, -R134.reuse ;  /* 0x000000015252a824 */ /* 0x100fe200078e0a86 */
[----:B------:R-:W-:Y:S01]  /*4420*/  ISETP.GT.U32.AND P2, PT, R134, R78, PT ;  /* 0x0000004e8600720c */ /* 0x000fe20003f44070 */
[----:B------:R-:W2:Y:S01]  /*4430*/  @P0 LDG.E.U8 R161, desc[UR26][R60.64] ;  /* 0x0000001a3ca10981 */ /* 0x000ea2000c1e1100 */
[--C-:B------:R-:W-:Y:S01]  /*4440*/  @!P4 IMAD.IADD R79, R79, 0x1, -R134.reuse ;  /* 0x000000014f4fc824 */ /* 0x100fe200078e0a86 */
[----:B------:R-:W-:Y:S01]  /*4450*/  ISETP.LT.AND P0, PT, R62, UR30, P6 ;  /* 0x0000001e3e007c0c */ /* 0x000fe2000b701270 */
[--C-:B------:R-:W-:Y:S01]  /*4460*/  @!P5 IMAD.IADD R81, R81, 0x1, -R134.reuse ;  /* 0x000000015151d824 */ /* 0x100fe200078e0a86 */
[----:B------:R-:W-:Y:S01]  /*4470*/  ISETP.GT.U32.AND P4, PT, R134, R73, PT ;  /* 0x000000498600720c */ /* 0x000fe20003f84070 */
[----:B------:R-:W-:Y:S01]  /*4480*/  @!P3 IMAD.IADD R80, R80, 0x1, -R134 ;  /* 0x000000015050b824 */ /* 0x000fe200078e0a86 */
[----:B------:R-:W-:-:S02]  /*4490*/  IADD3 R62, P3, PT, R63, R64, RZ ;  /* 0x000000403f3e7210 */ /* 0x000fc40007f7e0ff */
[C---:B------:R-:W-:Y:S02]  /*44a0*/  ISETP.GT.U32.AND P5, PT, R134.reuse, R76, PT ;  /* 0x0000004c8600720c */ /* 0x040fe40003fa4070 */
[----:B------:R-:W-:Y:S02]  /*44b0*/  LEA.HI.X.SX32 R63, R63, R65, 0x1, P3 ;  /* 0x000000413f3f7211 */ /* 0x000fe400018f0eff */
[----:B------:R-:W-:Y:S01]  /*44c0*/  ISETP.GT.U32.AND P3, PT, R134, R72, PT ;  /* 0x000000488600720c */ /* 0x000fe20003f64070 */
[----:B------:R-:W-:Y:S01]  /*44d0*/  @!P2 IMAD.IADD R78, R78, 0x1, -R134 ;  /* 0x000000014e4ea824 */ /* 0x000fe200078e0a86 */
[----:B------:R-:W-:-:S03]  /*44e0*/  ISETP.GT.U32.AND P2, PT, R134, R71, PT ;  /* 0x000000478600720c */ /* 0x000fc60003f44070 */
[----:B------:R-:W-:Y:S01]  /*44f0*/  @!P4 IMAD.IADD R73, R73, 0x1, -R134 ;  /* 0x000000014949c824 */ /* 0x000fe200078e0a86 */
[----:B------:R-:W-:-:S03]  /*4500*/  ISETP.GT.U32.AND P4, PT, R134, R69, PT ;  /* 0x000000458600720c */ /* 0x000fc60003f84070 */
[----:B------:R-:W-:Y:S01]  /*4510*/  @!P5 IMAD.IADD R76, R76, 0x1, -R134 ;  /* 0x000000014c4cd824 */ /* 0x000fe200078e0a86 */
[C---:B------:R-:W-:Y:S02]  /*4520*/  ISETP.GT.U32.AND P5, PT, R134.reuse, R70, PT ;  /* 0x000000468600720c */ /* 0x040fe40003fa4070 */
[----:B------:R-:W-:Y:S02]  /*4530*/  ISETP.GT.U32.AND P6, PT, R134, R77, PT ;  /* 0x0000004d8600720c */ /* 0x000fe40003fc4070 */
[----:B------:R-:W-:Y:S01]  /*4540*/  PRMT R162, RZ, 0x7610, R162 ;  /* 0x00007610ffa27816 */ /* 0x000fe200000000a2 */
[----:B------:R-:W-:Y:S01]  /*4550*/  @!P3 IMAD.IADD R72, R72, 0x1, -R134 ;  /* 0x000000014848b824 */ /* 0x000fe200078e0a86 */
[----:B------:R-:W-:Y:S02]  /*4560*/  LEA.HI R228, R163, 0x3e, RZ, 0x1a ;  /* 0x0000003ea3e47811 */ /* 0x000fe400078fd0ff */
[----:B------:R-:W-:Y:S02]  /*4570*/  ISETP.GT.U32.AND P3, PT, R134, R68, PT ;  /* 0x000000448600720c */ /* 0x000fe40003f64070 */
[----:B------:R-:W2:Y:S01]  /*4580*/  @P0 LDG.E.U8 R162, desc[UR26][R62.64] ;  /* 0x0000001a3ea20981 */ /* 0x000ea2000c1e1100 */
[----:B------:R-:W-:Y:S01]  /*4590*/  PLOP3.LUT P0, PT, PT, PT, UP1, 0x80, 0x8 ;  /* 0x000000000008781c */ /* 0x000fe20003f0f018 */
[----:B------:R-:W-:-:S02]  /*45a0*/  IMAD R163, R228, UR16, RZ ;  /* 0x00000010e4a37c24 */ /* 0x000fc4000f8e02ff */
[--C-:B------:R-:W-:Y:S01]  /*45b0*/  @!P2 IMAD.IADD R71, R71, 0x1, -R134.reuse ;  /* 0x000000014747a824 */ /* 0x100fe200078e0a86 */
[----:B------:R-:W-:Y:S01]  /*45c0*/  ISETP.GT.U32.AND P2, PT, R134, R67, PT ;  /* 0x000000438600720c */ /* 0x000fe20003f44070 */
[--C-:B------:R-:W-:Y:S01]  /*45d0*/  @!P4 IMAD.IADD R69, R69, 0x1, -R134.reuse ;  /* 0x000000014545c824 */ /* 0x100fe200078e0a86 */
[----:B------:R-:W-:Y:S01]  /*45e0*/  ISETP.LT.AND P0, PT, R228, UR30, P0 ;  /* 0x0000001ee4007c0c */ /* 0x000fe20008701270 */
[--C-:B------:R-:W-:Y:S01]  /*45f0*/  @!P5 IMAD.IADD R70, R70, 0x1, -R134.reuse ;  /* 0x000000014646d824 */ /* 0x100fe200078e0a86 */
[C---:B------:R-:W-:Y:S01]  /*4600*/  ISETP.GT.U32.AND P4, PT, R134.reuse, R136, PT ;  /* 0x000000888600720c */ /* 0x040fe20003f84070 */
[--C-:B------:R-:W-:Y:S01]  /*4610*/  @!P6 IMAD.IADD R77, R77, 0x1, -R134.reuse ;  /* 0x000000014d4de824 */ /* 0x100fe200078e0a86 */
[----:B------:R-:W-:Y:S02]  /*4620*/  ISETP.GT.U32.AND P5, PT, R134, R66, PT ;  /* 0x000000428600720c */ /* 0x000fe40003fa4070 */
[----:B------:R-:W-:Y:S01]  /*4630*/  IADD3 R64, P6, PT, R163, R64, RZ ;  /* 0x00000040a3407210 */ /* 0x000fe20007fde0ff */
[----:B------:R-:W-:Y:S01]  /*4640*/  @!P3 IMAD.IADD R68, R68, 0x1, -R134 ;  /* 0x000000014444b824 */ /* 0x000fe200078e0a86 */
[----:B------:R-:W-:-:S02]  /*4650*/  ISETP.GT.U32.AND P3, PT, R134, R135, PT ;  /* 0x000000878600720c */ /* 0x000fc40003f64070 */
[----:B------:R-:W-:Y:S02]  /*4660*/  LEA.HI.X.SX32 R65, R163, R65, 0x1, P6 ;  /* 0x00000041a3417211 */ /* 0x000fe400030f0eff */
[----:B------:R-:W-:Y:S01]  /*4670*/  PRMT R163, RZ, 0x7610, R163 ;  /* 0x00007610ffa37816 */ /* 0x000fe200000000a3 */
[--C-:B------:R-:W-:Y:S01]  /*4680*/  @!P2 IMAD.IADD R67, R67, 0x1, -R134.reuse ;  /* 0x000000014343a824 */ /* 0x100fe200078e0a86 */
[----:B------:R-:W-:Y:S01]  /*4690*/  ISETP.GE.AND P2, PT, R0, RZ, PT ;  /* 0x000000ff0000720c */ /* 0x000fe20003f46270 */
[--C-:B------:R-:W-:Y:S01]  /*46a0*/  @!P4 IMAD.IADD R136, R136, 0x1, -R134.reuse ;  /* 0x000000018888c824 */ /* 0x100fe200078e0a86 */
[----:B------:R-:W-:Y:S01]  /*46b0*/  ISETP.GE.AND P4, PT, R225, RZ, PT ;  /* 0x000000ffe100720c */ /* 0x000fe20003f86270 */
[--C-:B------:R-:W-:Y:S01]  /*46c0*/  @!P5 IMAD.IADD R66, R66, 0x1, -R134.reuse ;  /* 0x000000014242d824 */ /* 0x100fe200078e0a86 */
[----:B------:R-:W2:Y:S01]  /*46d0*/  @P0 LDG.E.U8 R163, desc[UR26][R64.64] ;  /* 0x0000001a40a30981 */ /* 0x000ea2000c1e1100 */
[----:B------:R-:W-:Y:S02]  /*46e0*/  ISETP.GE.AND P0, PT, R227, RZ, PT ;  /* 0x000000ffe300720c */ /* 0x000fe40003f06270 */
[----:B------:R-:W-:Y:S01]  /*46f0*/  ISETP.GE.AND P5, PT, R226, RZ, PT ;  /* 0x000000ffe200720c */ /* 0x000fe20003fa6270 */
[----:B------:R-:W-:Y:S01]  /*4700*/  @!P3 IMAD.IADD R135, R135, 0x1, -R134 ;  /* 0x000000018787b824 */ /* 0x000fe200078e0a86 */
[----:B------:R-:W-:-:S04]  /*4710*/  ISETP.GE.AND P3, PT, R224, RZ, PT ;  /* 0x000000ffe000720c */ /* 0x000fc80003f66270 */
[----:B------:R-:W-:Y:S01]  /*4720*/  @!P2 IMAD.MOV R129, RZ, RZ, -R129 ;  /* 0x000000ffff81a224 */ /* 0x000fe200078e0a81 */
[----:B------:R-:W-:Y:S01]  /*4730*/  ISETP.GE.AND P2, PT, R223, RZ, PT ;  /* 0x000000ffdf00720c */ /* 0x000fe20003f46270 */
[----:B------:R-:W-:Y:S01]  /*4740*/  @!P4 IMAD.MOV R125, RZ, RZ, -R125 ;  /* 0x000000ffff7dc224 */ /* 0x000fe200078e0a7d */
[----:B------:R-:W-:Y:S02]  /*4750*/  ISETP.GE.AND P4, PT, R220, RZ, PT ;  /* 0x000000ffdc00720c */ /* 0x000fe40003f86270 */
[----:B------:R-:W-:Y:S01]  /*4760*/  @!P0 IMAD.MOV R127, RZ, RZ, -R127 ;  /* 0x000000ffff7f8224 */ /* 0x000fe200078e0a7f */
[----:B------:R-:W-:Y:S01]  /*4770*/  ISETP.GE.AND P0, PT, R222, RZ, PT ;  /* 0x000000ffde00720c */ /* 0x000fe20003f06270 */
[----:B------:R-:W-:Y:S01]  /*4780*/  @!P5 IMAD.MOV R126, RZ, RZ, -R126 ;  /* 0x000000ffff7ed224 */ /* 0x000fe200078e0a7e */
[----:B------:R-:W-:Y:S01]  /*4790*/  ISETP.GE.AND P5, PT, R221, RZ, PT ;  /* 0x000000ffdd00720c */ /* 0x000fe20003fa6270 */
[----:B------:R-:W-:Y:S01]  /*47a0*/  @!P3 IMAD.MOV R124, RZ, RZ, -R124 ;  /* 0x000000ffff7cb224 */ /* 0x000fe200078e0a7c */
        /* <DEDUP_REMOVED lines=90> */
[----:B------:R-:W-:Y:S01]  /*4d50*/  ISETP.GE.AND P3, PT, R174, RZ, PT ;  /* 0x000000ffae00720c */ /* 0x000fe20003f66270 */
[----:B0-----:R-:W-:-:S04]  /*4d60*/  @!UP2 UIADD3 UR4, UPT, UPT, -UR7, 0x100000, URZ ;  /* 0x001000000704a890 */ /* 0x001fc8000fffe1ff */
[----:B------:R-:W-:Y:S02]  /*4d70*/  @!UP2 USHF.L.U32 UR5, UR4, 0xb, URZ ;  /* 0x0000000b0405a899 */ /* 0x000fe400080006ff */
[----:B------:R-:W-:Y:S01]  /*4d80*/  @!UP2 USHF.L.U32 UR4, UR4, 0x1, URZ ;  /* 0x000000010404a899 */ /* 0x000fe200080006ff */
[----:B------:R-:W-:Y:S01]  /*4d90*/  @!P2 IMAD.MOV R78, RZ, RZ, -R78 ;  /* 0x000000ffff4ea224 */ /* 0x000fe200078e0a4e */
[----:B------:R-:W-:Y:S01]  /*4da0*/  ISETP.GE.AND P2, PT, R173, RZ, PT ;  /* 0x000000ffad00720c */ /* 0x000fe20003f46270 */
        /* <DEDUP_REMOVED lines=8> */
[----:B------:R-:W-:-:S04]  /*4e30*/  VOTEU.ALL UP3, P1 ;  /* 0x0000000000ff7886 */ /* 0x000fc80000860000 */
[----:B------:R-:W-:Y:S01]  /*4e40*/  @!P2 IMAD.MOV R71, RZ, RZ, -R71 ;  /* 0x000000ffff47a224 */ /* 0x000fe200078e0a47 */
[----:B------:R0:W1:Y:S01]  /*4e50*/  @!UP3 SYNCS.EXCH.64 URZ, [UR12+0x6008], UR4 ;  /* 0x006008040cffb5b2 */ /* 0x0000620008000100 */
[----:B------:R-:W-:Y:S01]  /*4e60*/  @!P4 IMAD.MOV R68, RZ, RZ, -R68 ;  /* 0x000000ffff44c224 */ /* 0x000fe200078e0a44 */
[----:B------:R-:W-:Y:S01]  /*4e70*/  ISETP.GE.AND P2, PT, R168, RZ, PT ;  /* 0x000000ffa800720c */ /* 0x000fe20003f46270 */
[----:B------:R-:W-:Y:S01]  /*4e80*/  @!P0 IMAD.MOV R70, RZ, RZ, -R70 ;  /* 0x000000ffff468224 */ /* 0x000fe200078e0a46 */
[----:B------:R-:W-:Y:S01]  /*4e90*/  ISETP.GE.AND P0, PT, R167, RZ, PT ;  /* 0x000000ffa700720c */ /* 0x000fe20003f06270 */
[----:B------:R-:W-:Y:S01]  /*4ea0*/  @!P5 IMAD.MOV R69, RZ, RZ, -R69 ;  /* 0x000000ffff45d224 */ /* 0x000fe200078e0a45 */
[----:B------:R-:W-:Y:S02]  /*4eb0*/  ISETP.GE.AND P4, PT, R165, RZ, PT ;  /* 0x000000ffa500720c */ /* 0x000fe40003f86270 */
[----:B------:R-:W-:Y:S01]  /*4ec0*/  ISETP.GE.AND P5, PT, R166, RZ, PT ;  /* 0x000000ffa600720c */ /* 0x000fe20003fa6270 */
[----:B0-----:R-:W0:Y:S01]  /*4ed0*/  LDCU UR4, c[0x0][0x3b0] ;  /* 0x00007600ff0477ac */ /* 0x001e220008000800 */
[----:B------:R-:W-:Y:S01]  /*4ee0*/  @!P3 IMAD.MOV R67, RZ, RZ, -R67 ;  /* 0x000000ffff43b224 */ /* 0x000fe200078e0a43 */
[----:B------:R-:W-:-:S02]  /*4ef0*/  ISETP.NE.AND P3, PT, R75, RZ, PT ;  /* 0x000000ff4b00720c */ /* 0x000fc40003f65270 */
[----:B------:R-:W-:Y:S01]  /*4f00*/  LOP3.LUT R75, RZ, R75, RZ, 0x33, !PT ;  /* 0x0000004bff4b7212 */ /* 0x000fe200078e33ff */
[----:B------:R-:W-:-:S03]  /*4f10*/  IMAD R233, R164, UR17, RZ ;  /* 0x00000011a4e97c24 */ /* 0x000fc6000f8e02ff */
[C---:B------:R-:W-:Y:S02]  /*4f20*/  SEL R129, R75.reuse, R129, !P3 ;  /* 0x000000814b817207 */ /* 0x040fe40005800000 */
[C---:B------:R-:W-:Y:S02]  /*4f30*/  SEL R127, R75.reuse, R127, !P3 ;  /* 0x0000007f4b7f7207 */ /* 0x040fe40005800000 */
[C---:B------:R-:W-:Y:S01]  /*4f40*/  SEL R126, R75.reuse, R126, !P3 ;  /* 0x0000007e4b7e7207 */ /* 0x040fe20005800000 */
[----:B------:R-:W-:Y:S02]  /*4f50*/  @!P2 IMAD.MOV R66, RZ, RZ, -R66 ;  /* 0x000000ffff42a224 */ /* 0x000fe400078e0a42 */
[----:B------:R-:W-:Y:S02]  /*4f60*/  @!P0 IMAD.MOV R136, RZ, RZ, -R136 ;  /* 0x000000ffff888224 */ /* 0x000fe400078e0a88 */
[----:B------:R-:W-:Y:S01]  /*4f70*/  @!P4 IMAD.MOV R135, RZ, RZ, -R135 ;  /* 0x000000ffff87c224 */ /* 0x000fe200078e0a87 */
[C---:B------:R-:W-:Y:S01]  /*4f80*/  SEL R211, R75.reuse, R76, !P3 ;  /* 0x0000004c4bd37207 */ /* 0x040fe20005800000 */
[----:B------:R-:W-:Y:S01]  /*4f90*/  @!P5 IMAD.MOV R128, RZ, RZ, -R128 ;  /* 0x000000ffff80d224 */ /* 0x000fe200078e0a80 */
[----:B------:R-:W-:Y:S01]  /*4fa0*/  SEL R123, R75, R123, !P3 ;  /* 0x0000007b4b7b7207 */ /* 0x000fe20005800000 */
[----:B0-----:R-:W-:Y:S01]  /*4fb0*/  IMAD R129, R129, UR4, RZ ;  /* 0x0000000481817c24 */ /* 0x001fe2000f8e02ff */
[----:B------:R-:W-:Y:S01]  /*4fc0*/  SEL R122, R75, R122, !P3 ;  /* 0x0000007a4b7a7207 */ /* 0x000fe20005800000 */
[----:B------:R-:W-:Y:S01]  /*4fd0*/  IMAD R127, R127, UR4, RZ ;  /* 0x000000047f7f7c24 */ /* 0x000fe2000f8e02ff */
[----:B------:R-:W-:Y:S01]  /*4fe0*/  SEL R121, R75, R121, !P3 ;  /* 0x000000794b797207 */ /* 0x000fe20005800000 */
[----:B------:R-:W-:Y:S01]  /*4ff0*/  IMAD R76, R126, UR4, RZ ;  /* 0x000000047e4c7c24 */ /* 0x000fe2000f8e02ff */
[----:B------:R-:W-:-:S02]  /*5000*/  IADD3 R234, P6, PT, R233, UR22, RZ ;  /* 0x00000016e9ea7c10 */ /* 0x000fc4000ffde0ff */
[C---:B------:R-:W-:Y:S02]  /*5010*/  SEL R125, R75.reuse, R125, !P3 ;  /* 0x0000007d4b7d7207 */ /* 0x040fe40005800000 */
[C---:B------:R-:W-:Y:S02]  /*5020*/  SEL R124, R75.reuse, R124, !P3 ;  /* 0x0000007c4b7c7207 */ /* 0x040fe40005800000 */
[C---:B------:R-:W-:Y:S02]  /*5030*/  SEL R120, R75.reuse, R120, !P3 ;  /* 0x000000784b787207 */ /* 0x040fe40005800000 */
[C---:B------:R-:W-:Y:S02]  /*5040*/  SEL R119, R75.reuse, R119, !P3 ;  /* 0x000000774b777207 */ /* 0x040fe40005800000 */
[C---:B------:R-:W-:Y:S02]  /*5050*/  SEL R118, R75.reuse, R118, !P3 ;  /* 0x000000764b767207 */ /* 0x040fe40005800000 */
[----:B------:R-:W-:-:S02]  /*5060*/  SEL R117, R75, R117, !P3 ;  /* 0x000000754b757207 */ /* 0x000fc40005800000 */
        /* <DEDUP_REMOVED lines=50> */
[----:B------:R-:W-:Y:S01]  /*5390*/  SEL R75, R75, R128, !P3 ;  /* 0x000000804b4b7207 */ /* 0x000fe20005800000 */
[----:B------:R-:W-:Y:S01]  /*53a0*/  IMAD R81, R123, UR4, RZ ;  /* 0x000000047b517c24 */ /* 0x000fe2000f8e02ff */
[----:B------:R-:W-:Y:S01]  /*53b0*/  LEA.HI.X.SX32 R233, R233, UR23, 0x1, P6 ;  /* 0x00000017e9e97c11 */ /* 0x000fe2000b0f0eff */
[----:B------:R-:W-:Y:S01]  /*53c0*/  IMAD R83, R122, UR4, RZ ;  /* 0x000000047a537c24 */ /* 0x000fe2000f8e02ff */
[-C--:B------:R-:W-:Y:S01]  /*53d0*/  IADD3 R66, P2, PT, R129, R234.reuse, RZ ;  /* 0x000000ea81427210 */ /* 0x080fe20007f5e0ff */
[----:B------:R-:W-:Y:S01]  /*53e0*/  IMAD R85, R121, UR4, RZ ;  /* 0x0000000479557c24 */ /* 0x000fe2000f8e02ff */
[----:B------:R-:W-:-:S02]  /*53f0*/  IADD3 R68, P3, PT, R127, R234, RZ ;  /* 0x000000ea7f447210 */ /* 0x000fc40007f7e0ff */
[-C--:B------:R-:W-:Y:S01]  /*5400*/  IADD3 R69, P4, PT, R76, R234.reuse, RZ ;  /* 0x000000ea4c457210 */ /* 0x080fe20007f9e0ff */
[----:B------:R-:W-:Y:S01]  /*5410*/  IMAD R126, R75, UR4, RZ ;  /* 0x000000044b7e7c24 */ /* 0x000fe2000f8e02ff */
[----:B--2---:R0:W-:Y:S01]  /*5420*/  STS.U8 [R238+UR12+0x4a00], R74 ;  /* 0x004a004aee007988 */ /* 0x0041e2000800000c */
[-C--:B------:R-:W-:Y:S01]  /*5430*/  LEA.HI.X.SX32 R67, R129, R233.reuse, 0x1, P2 ;  /* 0x000000e981437211 */ /* 0x080fe200010f0eff */
[----:B------:R-:W-:Y:S01]  /*5440*/  IMAD R91, R118, UR4, RZ ;  /* 0x00000004765b7c24 */ /* 0x000fe2000f8e02ff */
[-C--:B------:R-:W-:Y:S01]  /*5450*/  LEA.HI.X.SX32 R73, R127, R233.reuse, 0x1, P3 ;  /* 0x000000e97f497211 */ /* 0x080fe200018f0eff */
[----:B------:R-:W-:Y:S01]  /*5460*/  IMAD R93, R117, UR4, RZ ;  /* 0x00000004755d7c24 */ /* 0x000fe2000f8e02ff */
[----:B------:R-:W-:Y:S01]  /*5470*/  LEA.HI.X.SX32 R75, R76, R233, 0x1, P4 ;  /* 0x000000e94c4b7211 */ /* 0x000fe200020f0eff */
[----:B------:R-:W-:Y:S01]  /*5480*/  IMAD R95, R116, UR4, RZ ;  /* 0x00000004745f7c24 */ /* 0x000fe2000f8e02ff */
[-C--:B------:R-:W-:Y:S02]  /*5490*/  IADD3 R72, P2, PT, R81, R234.reuse, RZ ;  /* 0x000000ea51487210 */ /* 0x080fe40007f5e0ff */
[----:B------:R-:W-:-:S02]  /*54a0*/  IADD3 R76, P4, PT, R85, R234, RZ ;  /* 0x000000ea554c7210 */ /* 0x000fc40007f9e0ff */
[-C--:B0-----:R-:W-:Y:S01]  /*54b0*/  IADD3 R74, P3, PT, R83, R234.reuse, RZ ;  /* 0x000000ea534a7210 */ /* 0x081fe20007f7e0ff */
[----:B------:R-:W-:Y:S01]  /*54c0*/  IMAD R118, R114, UR4, RZ ;  /* 0x0000000472767c24 */ /* 0x000fe2000f8e02ff */
        /* <DEDUP_REMOVED lines=8> */
[-C--:B------:R-:W-:Y:S01]  /*5550*/  IADD3 R86, P4, PT, R95, R234.reuse, RZ ;  /* 0x000000ea5f567210 */ /* 0x080fe20007f9e0ff */
[----:B------:R0:W-:Y:S01]  /*5560*/  STS.U8 [R238+UR12+0x4c00], R132 ;  /* 0x004c0084ee007988 */ /* 0x0001e2000800000c */
[----:B------:R-:W-:Y:S01]  /*5570*/  IMAD R77, R125, UR4, RZ ;  /* 0x000000047d4d7c24 */ /* 0x000fe2000f8e02ff */
[-C--:B------:R-:W-:Y:S01]  /*5580*/  LEA.HI.X.SX32 R91, R91, R233.reuse, 0x1, P2 ;  /* 0x000000e95b5b7211 */ /* 0x080fe200010f0eff */
[----:B------:R-:W-:Y:S01]  /*5590*/  IMAD R125, R115, UR4, RZ ;  /* 0x00000004737d7c24 */ /* 0x000fe2000f8e02ff */
[-C--:B------:R-:W-:Y:S01]  /*55a0*/  LEA.HI.X.SX32 R93, R93, R233.reuse, 0x1, P3 ;  /* 0x000000e95d5d7211 */ /* 0x080fe200018f0eff */
[----:B------:R-:W-:Y:S01]  /*55b0*/  IMAD R136, R94, UR4, RZ ;  /* 0x000000045e887c24 */ /* 0x000fe2000f8e02ff */
[----:B------:R-:W-:Y:S01]  /*55c0*/  LEA.HI.X.SX32 R95, R95, R233, 0x1, P4 ;  /* 0x000000e95f5f7211 */ /* 0x000fe200020f0eff */
[----:B------:R-:W-:Y:S01]  /*55d0*/  IMAD R111, R108, UR4, RZ ;  /* 0x000000046c6f7c24 */ /* 0x000fe2000f8e02ff */
[-C--:B------:R-:W-:Y:S01]  /*55e0*/  IADD3 R92, P2, PT, R116, R234.reuse, RZ ;  /* 0x000000ea745c7210 */ /* 0x080fe20007f5e0ff */
[----:B------:R-:W-:Y:S01]  /*55f0*/  IMAD R113, R107, UR4, RZ ;  /* 0x000000046b717c24 */ /* 0x000fe2000f8e02ff */
[-C--:B------:R-:W-:Y:S01]  /*5600*/  IADD3 R94, P3, PT, R114, R234.reuse, RZ ;  /* 0x000000ea725e7210 */ /* 0x080fe20007f7e0ff */
[----:B0-----:R-:W-:Y:S01]  /*5610*/  IMAD R132, R96, UR4, RZ ;  /* 0x0000000460847c24 */ /* 0x001fe2000f8e02ff */
[----:B------:R-:W-:Y:S01]  /*5620*/  IADD3 R96, P4, PT, R112, R234, RZ ;  /* 0x000000ea70607210 */ /* 0x000fe20007f9e0ff */
[----:B------:R-:W-:-:S02]  /*5630*/  IMAD R115, R106, UR4, RZ ;  /* 0x000000046a737c24 */ /* 0x000fc4000f8e02ff */
[----:B------:R-:W-:Y:S01]  /*5640*/  IMAD R87, R120, UR4, RZ ;  /* 0x0000000478577c24 */ /* 0x000fe2000f8e02ff */
[----:B------:R-:W-:Y:S01]  /*5650*/  LOP3.LUT R237, R238, 0x10, RZ, 0x3c, !PT ;  /* 0x00000010eeed7812 */ /* 0x000fe200078e3cff */
[----:B------:R-:W-:Y:S02]  /*5660*/  IMAD R89, R119, UR4, RZ ;  /* 0x0000000477597c24 */ /* 0x000fe4000f8e02ff */
        /* <DEDUP_REMOVED lines=9> */
[----:B------:R-:W-:-:S02]  /*5700*/  IADD3 R102, P2, PT, R111, R234, RZ ;  /* 0x000000ea6f667210 */ /* 0x000fc40007f5e0ff */
[----:B------:R-:W-:Y:S01]  /*5710*/  IADD3 R106, P4, PT, R115, R234, RZ ;  /* 0x000000ea736a7210 */ /* 0x000fe20007f9e0ff */
[----:B------:R-:W-:Y:S01]  /*5720*/  STS.U8 [R238+UR12+0x4000], R140 ;  /* 0x0040008cee007988 */ /* 0x000fe2000800000c */
[-C--:B------:R-:W-:Y:S01]  /*5730*/  LEA.HI.X.SX32 R111, R111, R233.reuse, 0x1, P2 ;  /* 0x000000e96f6f7211 */ /* 0x080fe200010f0eff */
[----:B------:R-:W-:Y:S01]  /*5740*/  IMAD R128, R98, UR4, RZ ;  /* 0x0000000462807c24 */ /* 0x000fe2000f8e02ff */
[-C--:B------:R-:W-:Y:S01]  /*5750*/  LEA.HI.X.SX32 R113, R113, R233.reuse, 0x1, P3 ;  /* 0x000000e971717211 */ /* 0x080fe200018f0eff */
[----:B---3--:R-:W-:Y:S01]  /*5760*/  STS.U8 [R238+UR12+0x4200], R139 ;  /* 0x0042008bee007988 */ /* 0x008fe2000800000c */
[----:B------:R-:W-:-:S03]  /*5770*/  LEA.HI.X.SX32 R115, R115, R233, 0x1, P4 ;  /* 0x000000e973737211 */ /* 0x000fc600020f0eff */
[----:B----4-:R-:W-:Y:S01]  /*5780*/  STS.U8 [R238+UR12+0x4400], R138 ;  /* 0x0044008aee007988 */ /* 0x010fe2000800000c */
[----:B------:R-:W-:-:S03]  /*5790*/  IADD3 R70, P5, PT, R77, R234, RZ ;  /* 0x000000ea4d467210 */ /* 0x000fc60007fbe0ff */
[----:B-----5:R-:W-:Y:S01]  /*57a0*/  STS.U8 [R238+UR12+0x4600], R137 ;  /* 0x00460089ee007988 */ /* 0x020fe2000800000c */
[----:B------:R-:W-:-:S03]  /*57b0*/  IADD3 R112, P2, PT, R120, R234, RZ ;  /* 0x000000ea78707210 */ /* 0x000fc60007f5e0ff */
[----:B------:R-:W-:Y:S01]  /*57c0*/  STS.U8 [R238+UR12+0x4800], R133 ;  /* 0x00480085ee007988 */ /* 0x000fe2000800000c */
[----:B------:R-:W-:-:S03]  /*57d0*/  IADD3 R114, P3, PT, R121, R234, RZ ;  /* 0x000000ea79727210 */ /* 0x000fc60007f7e0ff */
[----:B------:R-:W-:Y:S01]  /*57e0*/  STS.U8 [R238+UR12+0x4e00], R131 ;  /* 0x004e0083ee007988 */ /* 0x000fe2000800000c */
[-C--:B------:R-:W-:Y:S01]  /*57f0*/  IADD3 R116, P4, PT, R122, R234.reuse, RZ ;  /* 0x000000ea7a747210 */ /* 0x080fe20007f9e0ff */
[----:B------:R-:W-:Y:S02]  /*5800*/  IMAD R79, R124, UR4, RZ ;  /* 0x000000047c4f7c24 */ /* 0x000fe4000f8e02ff */
[----:B------:R0:W-:Y:S01]  /*5810*/  STS.U8 [R237+UR12+0x4080], R130 ;  /* 0x00408082ed007988 */ /* 0x0001e2000800000c */
[-C--:B------:R-:W-:Y:S01]  /*5820*/  LEA.HI.X.SX32 R77, R77, R233.reuse, 0x1, P5 ;  /* 0x000000e94d4d7211 */ /* 0x080fe200028f0eff */
[----:B------:R-:W-:Y:S01]  /*5830*/  IMAD R177, R177, UR4, RZ ;  /* 0x00000004b1b17c24 */ /* 0x000fe2000f8e02ff */
[-C--:B------:R-:W-:Y:S01]  /*5840*/  LEA.HI.X.SX32 R120, R120, R233.reuse, 0x1, P2 ;  /* 0x000000e978787211 */ /* 0x080fe200010f0eff */
[----:B------:R-:W-:Y:S01]  /*5850*/  IMAD R179, R179, UR4, RZ ;  /* 0x00000004b3b37c24 */ /* 0x000fe2000f8e02ff */
[-C--:B------:R-:W-:Y:S01]  /*5860*/  LEA.HI.X.SX32 R121, R121, R233.reuse, 0x1, P3 ;  /* 0x000000e979797211 */ /* 0x080fe200018f0eff */
[----:B0-----:R-:W-:Y:S01]  /*5870*/  IMAD R130, R97, UR4, RZ ;  /* 0x0000000461827c24 */ /* 0x001fe2000f8e02ff */
[----:B------:R-:W-:Y:S01]  /*5880*/  LEA.HI.X.SX32 R122, R122, R233, 0x1, P4 ;  /* 0x000000e97a7a7211 */ /* 0x000fe200020f0eff */
[----:B------:R-:W-:Y:S01]  /*5890*/  IMAD R181, R181, UR4, RZ ;  /* 0x00000004b5b57c24 */ /* 0x000fe2000f8e02ff */
[----:B------:R-:W-:-:S02]  /*58a0*/  IADD3 R78, P5, PT, R87, R234, RZ ;  /* 0x000000ea574e7210 */ /* 0x000fc40007fbe0ff */
[-C--:B------:R-:W-:Y:S02]  /*58b0*/  IADD3 R129, P2, PT, R128, R234.reuse, RZ ;  /* 0x000000ea80817210 */ /* 0x080fe40007f5e0ff */
[-C--:B------:R-:W-:Y:S02]  /*58c0*/  IADD3 R131, P3, PT, R130, R234.reuse, RZ ;  /* 0x000000ea82837210 */ /* 0x080fe40007f7e0ff */
[-C--:B------:R-:W-:Y:S02]  /*58d0*/  IADD3 R133, P4, PT, R132, R234.reuse, RZ ;  /* 0x000000ea84857210 */ /* 0x080fe40007f9e0ff */
[----:B------:R-:W-:Y:S01]  /*58e0*/  IADD3 R71, P6, PT, R79, R234, RZ ;  /* 0x000000ea4f477210 */ /* 0x000fe20007fde0ff */
[----:B------:R-:W-:Y:S01]  /*58f0*/  IMAD R110, R110, UR4, RZ ;  /* 0x000000046e6e7c24 */ /* 0x000fe2000f8e02ff */
[-C--:B------:R-:W-:Y:S01]  /*5900*/  LEA.HI.X.SX32 R87, R87, R233.reuse, 0x1, P5 ;  /* 0x000000e957577211 */ /* 0x080fe200028f0eff */
[----:B------:R-:W-:Y:S01]  /*5910*/  IMAD R187, R187, UR4, RZ ;  /* 0x00000004bbbb7c24 */ /* 0x000fe2000f8e02ff */
[-C--:B------:R-:W-:Y:S01]  /*5920*/  LEA.HI.X.SX32 R128, R128, R233.reuse, 0x1, P2 ;  /* 0x000000e980807211 */ /* 0x080fe200010f0eff */
[----:B------:R-:W-:Y:S01]  /*5930*/  IMAD R189, R189, UR4, RZ ;  /* 0x00000004bdbd7c24 */ /* 0x000fe2000f8e02ff */
[-C--:B------:R-:W-:Y:S01]  /*5940*/  LEA.HI.X.SX32 R130, R130, R233.reuse, 0x1, P3 ;  /* 0x000000e982827211 */ /* 0x080fe200018f0eff */
[----:B------:R-:W-:Y:S01]  /*5950*/  IMAD R191, R191, UR4, RZ ;  /* 0x00000004bfbf7c24 */ /* 0x000fe2000f8e02ff */
[----:B------:R-:W-:-:S02]  /*5960*/  LEA.HI.X.SX32 R132, R132, R233, 0x1, P4 ;  /* 0x000000e984847211 */ /* 0x000fc400020f0eff */
[-C--:B------:R-:W-:Y:S02]  /*5970*/  LEA.HI.X.SX32 R79, R79, R233.reuse, 0x1, P6 ;  /* 0x000000e94f4f7211 */ /* 0x080fe400030f0eff */
[-C--:B------:R-:W-:Y:S02]  /*5980*/  IADD3 R88, P5, PT, R125, R234.reuse, RZ ;  /* 0x000000ea7d587210 */ /* 0x080fe40007fbe0ff */
        /* <DEDUP_REMOVED lines=9> */
[----:B------:R-:W-:-:S02]  /*5a20*/  LEA.HI.X.SX32 R179, R179, R233, 0x1, P3 ;  /* 0x000000e9b3b37211 */ /* 0x000fc400018f0eff */
[-C--:B------:R-:W-:Y:S01]  /*5a30*/  LEA.HI.X.SX32 R181, R181, R233.reuse, 0x1, P4 ;  /* 0x000000e9b5b57211 */ /* 0x080fe200020f0eff */
[----:B------:R-:W-:Y:S01]  /*5a40*/  IMAD R109, R109, UR4, RZ ;  /* 0x000000046d6d7c24 */ /* 0x000fe2000f8e02ff */
[----:B------:R-:W-:Y:S02]  /*5a50*/  LEA.HI.X.SX32 R89, R89, R233, 0x1, P6 ;  /* 0x000000e959597211 */ /* 0x000fe400030f0eff */
[-C--:B------:R-:W-:Y:S02]  /*5a60*/  IADD3 R98, P5, PT, R110, R234.reuse, RZ ;  /* 0x000000ea6e627210 */ /* 0x080fe40007fbe0ff */
[-C--:B------:R-:W-:Y:S02]  /*5a70*/  IADD3 R188, P2, PT, R187, R234.reuse, RZ ;  /* 0x000000eabbbc7210 */ /* 0x080fe40007f5e0ff */
[-C--:B------:R-:W-:Y:S02]  /*5a80*/  IADD3 R190, P3, PT, R189, R234.reuse, RZ ;  /* 0x000000eabdbe7210 */ /* 0x080fe40007f7e0ff */
[----:B------:R-:W-:-:S02]  /*5a90*/  IADD3 R192, P4, PT, R191, R234, RZ ;  /* 0x000000eabfc07210 */ /* 0x000fc40007f9e0ff */
        /* <DEDUP_REMOVED lines=58> */
[----:B------:R-:W-:Y:S02]  /*5e40*/  IADD3 R137, P6, PT, R136, R234, RZ ;  /* 0x000000ea88897210 */ /* 0x000fe40007fde0ff */
[----:B------:R-:W-:Y:S01]  /*5e50*/  PLOP3.LUT P0, PT, PT, PT, UP1, 0x80, 0x8 ;  /* 0x000000000008781c */ /* 0x000fe20003f0f018 */
        /* <DEDUP_REMOVED lines=8> */
[----:B------:R-:W-:Y:S02]  /*5ee0*/  LEA.HI.X.SX32 R136, R136, R233, 0x1, P6 ;  /* 0x000000e988887211 */ /* 0x000fe400030f0eff */
[-C--:B------:R-:W-:Y:S02]  /*5ef0*/  IADD3 R194, P5, PT, R193, R234.reuse, RZ ;  /* 0x000000eac1c27210 */ /* 0x080fe40007fbe0ff */
[-C--:B------:R-:W-:Y:S02]  /*5f00*/  IADD3 R220, P2, PT, R219, R234.reuse, RZ ;  /* 0x000000eadbdc7210 */ /* 0x080fe40007f5e0ff */
[-C--:B------:R-:W-:Y:S02]  /*5f10*/  IADD3 R222, P3, PT, R221, R234.reuse, RZ ;  /* 0x000000eaddde7210 */ /* 0x080fe40007f7e0ff */
[-C--:B------:R-:W-:Y:S02]  /*5f20*/  IADD3 R224, P4, PT, R223, R234.reuse, RZ ;  /* 0x000000eadfe07210 */ /* 0x080fe40007f9e0ff */
[----:B------:R-:W-:-:S02]  /*5f30*/  IADD3 R186, P6, PT, R185, R234, RZ ;  /* 0x000000eab9ba7210 */ /* 0x000fc40007fde0ff */
[----:B------:R-:W-:Y:S02]  /*5f40*/  ISETP.LT.AND P0, PT, R164, UR30, P0 ;  /* 0x0000001ea4007c0c */ /* 0x000fe40008701270 */
[-C--:B------:R-:W-:Y:S02]  /*5f50*/  LEA.HI.X.SX32 R193, R193, R233.reuse, 0x1, P5 ;  /* 0x000000e9c1c17211 */ /* 0x080fe400028f0eff */
[-C--:B------:R-:W-:Y:S02]  /*5f60*/  LEA.HI.X.SX32 R219, R219, R233.reuse, 0x1, P2 ;  /* 0x000000e9dbdb7211 */ /* 0x080fe400010f0eff */
[-C--:B------:R-:W-:Y:S02]  /*5f70*/  LEA.HI.X.SX32 R221, R221, R233.reuse, 0x1, P3 ;  /* 0x000000e9dddd7211 */ /* 0x080fe400018f0eff */
[-C--:B------:R-:W-:Y:S02]  /*5f80*/  LEA.HI.X.SX32 R223, R223, R233.reuse, 0x1, P4 ;  /* 0x000000e9dfdf7211 */ /* 0x080fe400020f0eff */
[----:B------:R-:W-:-:S02]  /*5f90*/  LEA.HI.X.SX32 R185, R185, R233, 0x1, P6 ;  /* 0x000000e9b9b97211 */ /* 0x000fc400030f0eff */
[-C--:B------:R-:W-:Y:S02]  /*5fa0*/  IADD3 R226, P2, PT, R225, R234.reuse, RZ ;  /* 0x000000eae1e27210 */ /* 0x080fe40007f5e0ff */
[-C--:B------:R-:W-:Y:S02]  /*5fb0*/  IADD3 R228, P3, PT, R227, R234.reuse, RZ ;  /* 0x000000eae3e47210 */ /* 0x080fe40007f7e0ff */
[-C--:B------:R-:W-:Y:S02]  /*5fc0*/  IADD3 R230, P4, PT, R229, R234.reuse, RZ ;  /* 0x000000eae5e67210 */ /* 0x080fe40007f9e0ff */
[-C--:B------:R-:W-:Y:S02]  /*5fd0*/  IADD3 R232, P5, PT, R231, R234.reuse, RZ ;  /* 0x000000eae7e87210 */ /* 0x080fe40007fbe0ff */
[----:B------:R-:W-:Y:S02]  /*5fe0*/  IADD3 R234, P6, PT, R126, R234, RZ ;  /* 0x000000ea7eea7210 */ /* 0x000fe40007fde0ff */
[----:B------:R-:W-:-:S02]  /*5ff0*/  LEA.HI.X.SX32 R225, R225, R233, 0x1, P2 ;  /* 0x000000e9e1e17211 */ /* 0x000fc400010f0eff */
[-C--:B------:R-:W-:Y:S02]  /*6000*/  LEA.HI.X.SX32 R227, R227, R233.reuse, 0x1, P3 ;  /* 0x000000e9e3e37211 */ /* 0x080fe400018f0eff */
[-C--:B------:R-:W-:Y:S02]  /*6010*/  LEA.HI.X.SX32 R229, R229, R233.reuse, 0x1, P4 ;  /* 0x000000e9e5e57211 */ /* 0x080fe400020f0eff */
[-C--:B------:R-:W-:Y:S02]  /*6020*/  LEA.HI.X.SX32 R231, R231, R233.reuse, 0x1, P5 ;  /* 0x000000e9e7e77211 */ /* 0x080fe400028f0eff */
[----:B------:R-:W-:Y:S01]  /*6030*/  LEA.HI.X.SX32 R233, R126, R233, 0x1, P6 ;  /* 0x000000e97ee97211 */ /* 0x000fe200030f0eff */
[----:B------:R-:W-:Y:S01]  /*6040*/  @P0 IMAD.MOV.U32 R126, RZ, RZ, R234 ;  /* 0x000000ffff7e0224 */ /* 0x000fe200078e00ea */
[----:B------:R-:W-:-:S03]  /*6050*/  PRMT R138, RZ, 0x7610, R138 ;  /* 0x00007610ff8a7816 */ /* 0x000fc6000000008a */
[----:B------:R-:W-:-:S05]  /*6060*/  @P0 IMAD.MOV.U32 R127, RZ, RZ, R233 ;  /* 0x000000ffff7f0224 */ /* 0x000fca00078e00e9 */
[----:B------:R0:W2:Y:S02]  /*6070*/  @P0 LDG.E.U8 R138, desc[UR26][R126.64] ;  /* 0x0000001a7e8a0981 */ /* 0x0000a4000c1e1100 */
[----:B0-----:R-:W-:-:S06]  /*6080*/  PRMT R126, RZ, 0x7610, R126 ;  /* 0x00007610ff7e7816 */ /* 0x001fcc000000007e */
[----:B------:R-:W3:Y:S01]  /*6090*/  @P0 LDG.E.U8 R126, desc[UR26][R66.64] ;  /* 0x0000001a427e0981 */ /* 0x000ee2000c1e1100 */
[C---:B------:R-:W-:Y:S02]  /*60a0*/  LOP3.LUT R236, R238.reuse, 0x20, RZ, 0x3c, !PT ;  /* 0x00000020eeec7812 */ /* 0x040fe400078e3cff */
[----:B------:R-:W-:Y:S01]  /*60b0*/  LOP3.LUT R235, R238, 0x30, RZ, 0x3c, !PT ;  /* 0x00000030eeeb7812 */ /* 0x000fe200078e3cff */
[----:B------:R-:W-:Y:S01]  /*60c0*/  STS.U8 [R237+UR12+0x4280], R141 ;  /* 0x0042808ded007988 */ /* 0x000fe2000800000c */
[----:B------:R-:W-:-:S03]  /*60d0*/  PRMT R139, RZ, 0x7610, R139 ;  /* 0x00007610ff8b7816 */ /* 0x000fc6000000008b */
[----:B------:R-:W-:Y:S04]  /*60e0*/  STS.U8 [R237+UR12+0x4480], R142 ;  /* 0x0044808eed007988 */ /* 0x000fe8000800000c */
[----:B------:R-:W-:Y:S04]  /*60f0*/  STS.U8 [R237+UR12+0x4680], R143 ;  /* 0x0046808fed007988 */ /* 0x000fe8000800000c */
[----:B------:R-:W-:Y:S04]  /*6100*/  STS.U8 [R237+UR12+0x4880], R144 ;  /* 0x00488090ed007988 */ /* 0x000fe8000800000c */
[----:B------:R-:W-:Y:S04]  /*6110*/  STS.U8 [R237+UR12+0x4a80], R145 ;  /* 0x004a8091ed007988 */ /* 0x000fe8000800000c */
[----:B------:R-:W-:Y:S04]  /*6120*/  STS.U8 [R237+UR12+0x4c80], R146 ;  /* 0x004c8092ed007988 */ /* 0x000fe8000800000c */
[----:B------:R-:W-:Y:S01]  /*6130*/  STS.U8 [R237+UR12+0x4e80], R147 ;  /* 0x004e8093ed007988 */ /* 0x000fe2000800000c */
[----:B------:R-:W-:-:S03]  /*6140*/  @P0 IMAD.MOV.U32 R127, RZ, RZ, R79 ;  /* 0x000000ffff7f0224 */ /* 0x000fc600078e004f */
[----:B------:R-:W-:Y:S04]  /*6150*/  STS.U8 [R236+UR12+0x4100], R148 ;  /* 0x00410094ec007988 */ /* 0x000fe8000800000c */
        /* <DEDUP_REMOVED lines=15> */
[----:B---3--:R0:W-:Y:S02]  /*6250*/  STS.U8 [R238+UR12], R126 ;  /* 0x0000007eee007988 */ /* 0x0081e4000800000c */
[----:B0-----:R-:W-:-:S05]  /*6260*/  @P0 IMAD.MOV.U32 R126, RZ, RZ, R71 ;  /* 0x000000ffff7e0224 */ /* 0x001fca00078e0047 */
[----:B------:R0:W3:Y:S02]  /*6270*/  @P0 LDG.E.U8 R139, desc[UR26][R126.64] ;  /* 0x0000001a7e8b0981 */ /* 0x0000e4000c1e1100 */
[----:B0-----:R-:W-:Y:S02]  /*6280*/  @P0 IMAD.MOV.U32 R126, RZ, RZ, R78 ;  /* 0x000000ffff7e0224 */ /* 0x001fe400078e004e */
[----:B------:R-:W-:Y:S01]  /*6290*/  @P0 IMAD.MOV.U32 R127, RZ, RZ, R87 ;  /* 0x000000ffff7f0224 */ /* 0x000fe200078e0057 */
[----:B---3--:R0:W-:Y:S02]  /*62a0*/  STS.U8 [R238+UR12+0x200], R139 ;  /* 0x0002008bee007988 */ /* 0x0081e4000800000c */
[----:B0-----:R-:W-:-:S06]  /*62b0*/  PRMT R139, RZ, 0x7610, R139 ;  /* 0x00007610ff8b7816 */ /* 0x001fcc000000008b */
        /* <DEDUP_REMOVED lines=228> */
[----:B---3--:R-:W-:Y:S04]  /*7100*/  STS.U8 [R236+UR12+0x1f00], R139 ;  /* 0x001f008bec007988 */ /* 0x008fe8000800000c */
[----:B--2---:R0:W-:Y:S02]  /*7110*/  STS.U8 [R235+UR12+0x1f80], R138 ;  /* 0x001f808aeb007988 */ /* 0x0041e4000800000c */
[----:B0-----:R-:W-:-:S06]  /*7120*/  PRMT R138, RZ, 0x7610, R138 ;  /* 0x00007610ff8a7816 */ /* 0x001fcc000000008a */
[----:B------:R0:W2:Y:S02]  /*7130*/  @P0 LDG.E.U8 R138, desc[UR26][R126.64] ;  /* 0x0000001a7e8a0981 */ /* 0x0000a4000c1e1100 */
[----:B0-----:R-:W-:Y:S02]  /*7140*/  @P0 IMAD.MOV.U32 R126, RZ, RZ, R76 ;  /* 0x000000ffff7e0224 */ /* 0x001fe400078e004c */
[----:B------:R-:W-:Y:S01]  /*7150*/  @P0 IMAD.MOV.U32 R127, RZ, RZ, R85 ;  /* 0x000000ffff7f0224 */ /* 0x000fe200078e0055 */
        /* <DEDUP_REMOVED lines=67> */
[----:B------:R-:W2:Y:S04]  /*7590*/  @P0 LDG.E.U8 R138, desc[UR26][R126.64] ;  /* 0x0000001a7e8a0981 */ /* 0x000ea8000c1e1100 */
[----:B------:R0:W-:Y:S04]  /*75a0*/  STL [R1+0xc], R167 ;  /* 0x00000ca701007387 */ /* 0x0001e80000100800 */
[----:B------:R0:W-:Y:S01]  /*75b0*/  STL [R1+0x8], R165 ;  /* 0x000008a501007387 */ /* 0x0001e20000100800 */
[----:B------:R-:W-:-:S04]  /*75c0*/  UISETP.NE.U32.AND UP1, UPT, UR8, URZ, UPT ;  /* 0x000000ff0800728c */ /* 0x000fc8000bf25070 */
[----:B------:R-:W-:Y:S02]  /*75d0*/  UISETP.LT.OR UP2, UPT, UR32, 0x40, UP1 ;  /* 0x000000402000788c */ /* 0x000fe40008f41670 */
[----:B------:R-:W-:Y:S01]  /*75e0*/  UISETP.GE.AND UP3, UPT, UR32, 0x80, UPT ;  /* 0x000000802000788c */ /* 0x000fe2000bf66270 */
[----:B--2---:R0:W-:Y:S01]  /*75f0*/  STS.U8 [R235+UR12+0x1d80], R138 ;  /* 0x001d808aeb007988 */ /* 0x0041e2000800000c */
[----:B-1----:R1:W-:Y:S06]  /*7600*/  MEMBAR.ALL.CTA ;  /* 0x0000000000007992 */ /* 0x0023ec0000008000 */
[----:B-1----:R-:W1:Y:S02]  /*7610*/  FENCE.VIEW.ASYNC.S ;  /* 0x00000000000073c6 */ /* 0x002e640000000000 */
[----:B-1----:R-:W-:Y:S06]  /*7620*/  BAR.SYNC.DEFER_BLOCKING 0x0 ;  /* 0x0000000000007b1d */ /* 0x002fec0000010000 */
[----:B------:R-:W-:Y:S05]  /*7630*/  BRA.U UP2, `(.L_x_6) ;  /* 0x0000000102687547 */ /* 0x000fea000b800000 */
[----:B------:R-:W-:Y:S02]  /*7640*/  UIADD3 UR4, UPT, UPT, UR12, 0x4000, URZ ;  /* 0x000040000c047890 */ /* 0x000fe4000fffe0ff */
[----:B------:R-:W-:Y:S02]  /*7650*/  USHF.R.U32.HI UR8, URZ, 0x4, UR12 ;  /* 0x00000004ff087899 */ /* 0x000fe4000801160c */
[----:B------:R-:W-:Y:S02]  /*7660*/  USHF.R.U32.HI UR4, URZ, 0x4, UR4 ;  /* 0x00000004ff047899 */ /* 0x000fe40008011604 */
[----:B------:R-:W-:Y:S02]  /*7670*/  USGXT.U32 UR8, UR8, 0xe ;  /* 0x0000000e0808789a */ /* 0x000fe40008000000 */
[----:B------:R-:W-:Y:S01]  /*7680*/  USGXT.U32 UR6, UR4, 0xe ;  /* 0x0000000e0406789a */ /* 0x000fe20008000000 */
[----:B------:R-:W-:Y:S01]  /*7690*/  UMOV UR18, 0xffffff80 ;  /* 0xffffff8000127882 */ /* 0x000fe20000000000 */
[----:B------:R-:W-:Y:S01]  /*76a0*/  UMOV UR19, 0x7fffbfdf ;  /* 0x7fffbfdf00137882 */ /* 0x000fe20000000000 */
[----:B------:R-:W-:Y:S01]  /*76b0*/  UMOV UR20, 0xfffffffe ;  /* 0xfffffffe00147882 */ /* 0x000fe20000000000 */
[----:B------:R-:W-:Y:S01]  /*76c0*/  UMOV UR21, 0x7fffbfdf ;  /* 0x7fffbfdf00157882 */ /* 0x000fe20000000000 */
[----:B------:R-:W-:Y:S01]  /*76d0*/  UMOV UR9, URZ ;  /* 0x000000ff00097c82 */ /* 0x000fe20008000000 */
[----:B------:R-:W-:Y:S01]  /*76e0*/  UMOV UR7, URZ ;  /* 0x000000ff00077c82 */ /* 0x000fe20008000000 */
[----:B------:R-:W-:-:S02]  /*76f0*/  UIADD3.64 UR20, UPT, UPT, UR8, -UR20, URZ ;  /* 0x8000001408147297 */ /* 0x000fc4000fffe0ff */
[----:B------:R-:W-:Y:S01]  /*7700*/  UIADD3.64 UR18, UPT, UPT, UR6, -UR18, URZ ;  /* 0x8000001206127297 */ /* 0x000fe2000fffe0ff */
[----:B------:R-:W-:Y:S01]  /*7710*/  UMOV UR22, 0x0 ;  /* 0x0000000000167882 */ /* 0x000fe20000000000 */
[----:B------:R-:W-:Y:S01]  /*7720*/  UMOV UR23, 0x4208490 ;  /* 0x0420849000177882 */ /* 0x000fe20000000000 */
[----:B------:R-:W-:Y:S01]  /*7730*/  UMOV UR4, UR10 ;  /* 0x0000000a00047c82 */ /* 0x000fe20008000000 */
[----:B------:R-:W-:Y:S01]  /*7740*/  UMOV UR5, URZ ;  /* 0x000000ff00057c82 */ /* 0x000fe20008000000 */
[----:B------:R-:W-:Y:S01]  /*7750*/  UMOV UR9, 0x80004020 ;  /* 0x8000402000097882 */ /* 0x000fe20000000000 */
[----:B------:R-:W-:Y:S01]  /*7760*/  UMOV UR7, 0x80004020 ;  /* 0x8000402000077882 */ /* 0x000fe20000000000 */
[----:B------:R-:W-:Y:S01]  /*7770*/  UMOV UR24, 0x0 ;  /* 0x0000000000187882 */ /* 0x000fe20000000000 */
[----:B------:R-:W-:Y:S01]  /*7780*/  UMOV UR25, 0x4208490 ;  /* 0x0420849000197882 */ /* 0x000fe20000000000 */
[----:B------:R-:W-:Y:S01]  /*7790*/  UMOV UR4, UR4 ;  /* 0x0000000400047c82 */ /* 0x000fe20008000000 */
[----:B------:R1:W-:Y:S01]  /*77a0*/  UTCQMMA gdesc[UR6], gdesc[UR8], tmem[UR13], tmem[UR22], idesc[UR23], !UPT ;  /* 0x00ff1608060075ea */ /* 0x0003e2000f80030d */
[----:B------:R1:W-:Y:S01]  /*77b0*/  UTCQMMA gdesc[UR18], gdesc[UR20], tmem[UR13], tmem[UR24], idesc[UR25], UPT ;  /* 0x00ff1814120075ea */ /* 0x0003e2000b80030d */
[----:B------:R1:W-:Y:S01]  /*77c0*/  UTCBAR [UR4], URZ ;  /* 0x000000ff040073e9 */ /* 0x0003e200080000ff */
[----:B------:R-:W-:Y:S01]  /*77d0*/  NOP ;  /* 0x0000000000007918 */ /* 0x000fe20000000000 */
.L_x_6:
[----:B-1----:R-:W-:Y:S01]  /*77e0*/  UMOV UR4, URZ ;  /* 0x000000ff00047c82 */ /* 0x002fe20008000000 */
[----:B------:R-:W-:Y:S05]  /*77f0*/  BRA.U !UP3, `(.L_x_7) ;  /* 0x0000002d0bf87547 */ /* 0x000fea000b800000 */
[----:B------:R-:W-:Y:S01]  /*7800*/  USHF.R.S32.HI UR4, URZ, 0x1f, UR32 ;  /* 0x0000001fff047899 */ /* 0x000fe20008011420 */
[----:B------:R-:W-:Y:S01]  /*7810*/  IMAD.MOV.U32 R126, RZ, RZ, RZ ;  /* 0x000000ffff7e7224 */ /* 0x000fe200078e00ff */
[----:B------:R-:W-:Y:S02]  /*7820*/  UIADD3 UR5, UPT, UPT, UR12, 0x5000, URZ ;  /* 0x000050000c057890 */ /* 0x000fe4000fffe0ff */
[----:B------:R-:W-:Y:S02]  /*7830*/  ULEA.HI UR4, UR4, UR32, URZ, 0x6 ;  /* 0x0000002004047291 */ /* 0x000fe4000f8f30ff */
[----:B------:R-:W-:Y:S02]  /*7840*/  UIADD3 UR6, UPT, UPT, UR12, 0x2000, URZ ;  /* 0x000020000c067890 */ /* 0x000fe4000fffe0ff */
[----:B------:R-:W-:Y:S02]  /*7850*/  USHF.R.S32.HI UR4, URZ, 0x6, UR4 ;  /* 0x00000006ff047899 */ /* 0x000fe40008011404 */
[----:B------:R-:W-:-:S02]  /*7860*/  USHF.R.U32.HI UR5, URZ, 0x4, UR5 ;  /* 0x00000004ff057899 */ /* 0x000fc40008011605 */
[----:B------:R-:W-:Y:S02]  /*7870*/  USHF.R.U32.HI UR8, URZ, 0x4, UR6 ;  /* 0x00000004ff087899 */ /* 0x000fe40008011606 */
[----:B------:R-:W-:Y:S02]  /*7880*/  UISETP.LT.AND UP2, UPT, UR4, 0x2, UPT ;  /* 0x000000020400788c */ /* 0x000fe4000bf41270 */
[----:B------:R-:W-:Y:S02]  /*7890*/  USHF.L.U32 UR15, UR16, 0x6, URZ ;  /* 0x00000006100f7899 */ /* 0x000fe400080006ff */
[----:B------:R-:W-:Y:S02]  /*78a0*/  USHF.L.U32 UR28, UR17, 0x6, URZ ;  /* 0x00000006111c7899 */ /* 0x000fe400080006ff */
[----:B------:R-:W-:Y:S02]  /*78b0*/  USGXT.U32 UR6, UR5, 0xe ;  /* 0x0000000e0506789a */ /* 0x000fe40008000000 */
[----:B------:R-:W-:-:S02]  /*78c0*/  USGXT.U32 UR8, UR8, 0xe ;  /* 0x0000000e0808789a */ /* 0x000fc40008000000 */
[----:B------:R-:W-:Y:S01]  /*78d0*/  USEL UR4, UR4, 0x2, !UP2 ;  /* 0x0000000204047887 */ /* 0x000fe2000d000000 */
[----:B------:R-:W-:Y:S01]  /*78e0*/  UMOV UR16, 0xffffff80 ;  /* 0xffffff8000107882 */ /* 0x000fe20000000000 */
[----:B------:R-:W-:Y:S01]  /*78f0*/  UMOV UR17, 0x7fffbfdf ;  /* 0x7fffbfdf00117882 */ /* 0x000fe20000000000 */
[----:B------:R-:W-:Y:S01]  /*7900*/  UMOV UR18, 0xfffffffe ;  /* 0xfffffffe00127882 */ /* 0x000fe20000000000 */
[----:B------:R-:W-:Y:S01]  /*7910*/  UMOV UR19, 0x7fffbfdf ;  /* 0x7fffbfdf00137882 */ /* 0x000fe20000000000 */
[----:B------:R-:W-:Y:S01]  /*7920*/  UMOV UR7, URZ ;  /* 0x000000ff00077c82 */ /* 0x000fe20008000000 */
[----:B------:R-:W-:Y:S01]  /*7930*/  UMOV UR9, URZ ;  /* 0x000000ff00097c82 */ /* 0x000fe20008000000 */
[----:B------:R-:W-:Y:S02]  /*7940*/  UIADD3 UR30, UPT, UPT, UR30, -0x40, URZ ;  /* 0xffffffc01e1e7890 */ /* 0x000fe4000fffe0ff */
[----:B------:R-:W-:Y:S02]  /*7950*/  USHF.R.S32.HI UR33, URZ, 0x1f, UR15 ;  /* 0x0000001fff217899 */ /* 0x000fe4000801140f */
[----:B------:R-:W-:-:S02]  /*7960*/  USHF.R.S32.HI UR34, URZ, 0x1f, UR28 ;  /* 0x0000001fff227899 */ /* 0x000fc4000801141c */
[----:B------:R-:W-:Y:S02]  /*7970*/  UIADD3.64 UR16, UPT, UPT, UR6, -UR16, URZ ;  /* 0x8000001006107297 */ /* 0x000fe4000fffe0ff */
[----:B------:R-:W-:Y:S02]  /*7980*/  UIADD3.64 UR18, UPT, UPT, UR8, -UR18, URZ ;  /* 0x8000001208127297 */ /* 0x000fe4000fffe0ff */
[----:B------:R-:W-:Y:S01]  /*7990*/  UIADD3 UR29, UPT, UPT, UR4, -0x1, URZ ;  /* 0xffffffff041d7890 */ /* 0x000fe2000fffe0ff */
[----:B------:R-:W-:Y:S01]  /*79a0*/  UMOV UR31, 0x1 ;  /* 0x00000001001f7882 */ /* 0x000fe20000000000 */
[----:B------:R-:W-:-:S10]  /*79b0*/  UMOV UR5, URZ ;  /* 0x000000ff00057c82 */ /* 0x000fd40008000000 */
.L_x_10:
[----:B------:R-:W-:Y:S01]  /*79c0*/  IADD3 R230, P2, PT, R230, UR28, RZ ;  /* 0x0000001ce6e67c10 */ /* 0x000fe2000ff5e0ff */
[----:B0-----:R-:W0:Y:S01]  /*79d0*/  S2R R138, SR_TID.X ;  /* 0x00000000008a7919 */ /* 0x001e220000002100 */
[----:B------:R-:W-:Y:S01]  /*79e0*/  IADD3 R234, P5, PT, R234, UR28, RZ ;  /* 0x0000001ceaea7c10 */ /* 0x000fe2000ffbe0ff */
[----:B------:R-:W-:Y:S01]  /*79f0*/  IMAD.U32 R126, R126, -0x80000000, RZ ;  /* 0x800000007e7e7824 */ /* 0x000fe200078e00ff */
[----:B------:R-:W-:Y:S02]  /*7a00*/  IADD3.X R229, PT, PT, R229, UR34, RZ, P2, !PT ;  /* 0x00000022e5e57c10 */ /* 0x000fe400097fe4ff */
[----:B------:R-:W-:Y:S02]  /*7a10*/  IADD3 R220, P2, PT, R220, UR28, RZ ;  /* 0x0000001cdcdc7c10 */ /* 0x000fe4000ff5e0ff */
[----:B------:R-:W-:Y:S02]  /*7a20*/  IADD3.X R233, PT, PT, R233, UR34, RZ, P5, !PT ;  /* 0x00000022e9e97c10 */ /* 0x000fe4000affe4ff */
[----:B------:R-:W-:-:S02]  /*7a30*/  IADD3.X R219, PT, PT, R219, UR34, RZ, P2, !PT ;  /* 0x00000022dbdb7c10 */ /* 0x000fc400097fe4ff */
[----:B------:R-:W-:Y:S02]  /*7a40*/  IADD3 R210, P2, PT, R210, UR28, RZ ;  /* 0x0000001cd2d27c10 */ /* 0x000fe4000ff5e0ff */
[----:B------:R-:W-:Y:S02]  /*7a50*/  IADD3 R232, P6, PT, R232, UR28, RZ ;  /* 0x0000001ce8e87c10 */ /* 0x000fe4000ffde0ff */
[----:B------:R-:W-:Y:S02]  /*7a60*/  IADD3.X R209, PT, PT, R209, UR34, RZ, P2, !PT ;  /* 0x00000022d1d17c10 */ /* 0x000fe400097fe4ff */
[----:B------:R-:W-:Y:S02]  /*7a70*/  IADD3 R200, P2, PT, R200, UR28, RZ ;  /* 0x0000001cc8c87c10 */ /* 0x000fe4000ff5e0ff */
[----:B------:R-:W-:Y:S02]  /*7a80*/  IADD3 R228, P3, PT, R228, UR28, RZ ;  /* 0x0000001ce4e47c10 */ /* 0x000fe4000ff7e0ff */
        /* <DEDUP_REMOVED lines=8> */
[----:B------:R-:W-:Y:S02]  /*7b10*/  IADD3.X R231, PT, PT, R231, UR34, RZ, P6, !PT ;  /* 0x00000022e7e77c10 */ /* 0x000fe4000b7fe4ff */
[----:B------:R-:W-:Y:S02]  /*7b20*/  IADD3.X R227, PT, PT, R227, UR34, RZ, P3, !PT ;  /* 0x00000022e3e37c10 */ /* 0x000fe40009ffe4ff */
[----:B------:R-:W-:Y:S02]  /*7b30*/  IADD3.X R223, PT, PT, R223, UR34, RZ, P5, !PT ;  /* 0x00000022dfdf7c10 */ /* 0x000fe4000affe4ff */
[----:B------:R-:W-:Y:S02]  /*7b40*/  IADD3 R222, P6, PT, R222, UR28, RZ ;  /* 0x0000001cdede7c10 */ /* 0x000fe4000ffde0ff */
[----:B------:R-:W-:-:S02]  /*7b50*/  IADD3 R218, P3, PT, R218, UR28, RZ ;  /* 0x0000001cdada7c10 */ /* 0x000fc4000ff7e0ff */
[----:B------:R-:W-:Y:S02]  /*7b60*/  IADD3 R214, P5, PT, R214, UR28, RZ ;  /* 0x0000001cd6d67c10 */ /* 0x000fe4000ffbe0ff */
[----:B------:R-:W-:Y:S02]  /*7b70*/  IADD3.X R130, PT, PT, R130, UR34, RZ, P2, !PT ;  /* 0x0000002282827c10 */ /* 0x000fe400097fe4ff */
[----:B------:R-:W-:Y:S02]  /*7b80*/  IADD3.X R225, PT, PT, R225, UR34, RZ, P4, !PT ;  /* 0x00000022e1e17c10 */ /* 0x000fe4000a7fe4ff */
[----:B------:R-:W-:Y:S02]  /*7b90*/  IADD3 R114, P2, PT, R114, UR28, RZ ;  /* 0x0000001c72727c10 */ /* 0x000fe4000ff5e0ff */
[----:B------:R-:W-:Y:S02]  /*7ba0*/  IADD3 R216, P4, PT, R216, UR28, RZ ;  /* 0x0000001cd8d87c10 */ /* 0x000fe4000ff9e0ff */
[----:B------:R-:W-:-:S02]  /*7bb0*/  IADD3.X R221, PT, PT, R221, UR34, RZ, P6, !PT ;  /* 0x00000022dddd7c10 */ /* 0x000fc4000b7fe4ff */
[----:B------:R-:W-:Y:S02]  /*7bc0*/  IADD3.X R217, PT, PT, R217, UR34, RZ, P3, !PT ;  /* 0x00000022d9d97c10 */ /* 0x000fe40009ffe4ff */
[----:B------:R-:W-:Y:S02]  /*7bd0*/  IADD3.X R213, PT, PT, R213, UR34, RZ, P5, !PT ;  /* 0x00000022d5d57c10 */ /* 0x000fe4000affe4ff */
[----:B------:R-:W-:Y:S02]  /*7be0*/  IADD3 R212, P6, PT, R212, UR28, RZ ;  /* 0x0000001cd4d47c10 */ /* 0x000fe4000ffde0ff */
[----:B------:R-:W-:Y:S02]  /*7bf0*/  IADD3 R208, P3, PT, R208, UR28, RZ ;  /* 0x0000001cd0d07c10 */ /* 0x000fe4000ff7e0ff */
[----:B------:R-:W-:Y:S02]  /*7c00*/  IADD3 R204, P5, PT, R204, UR28, RZ ;  /* 0x0000001ccccc7c10 */ /* 0x000fe4000ffbe0ff */
[----:B------:R-:W-:-:S02]  /*7c10*/  IADD3.X R121, PT, PT, R121, UR34, RZ, P2, !PT ;  /* 0x0000002279797c10 */ /* 0x000fc400097fe4ff */
[----:B------:R-:W-:Y:S02]  /*7c20*/  IADD3.X R215, PT, PT, R215, UR34, RZ, P4, !PT ;  /* 0x00000022d7d77c10 */ /* 0x000fe4000a7fe4ff */
[----:B------:R-:W-:Y:S02]  /*7c30*/  IADD3 R104, P2, PT, R104, UR28, RZ ;  /* 0x0000001c68687c10 */ /* 0x000fe4000ff5e0ff */
[----:B------:R-:W-:Y:S02]  /*7c40*/  IADD3 R206, P4, PT, R206, UR28, RZ ;  /* 0x0000001ccece7c10 */ /* 0x000fe4000ff9e0ff */
[----:B------:R-:W-:Y:S02]  /*7c50*/  IADD3.X R211, PT, PT, R211, UR34, RZ, P6, !PT ;  /* 0x00000022d3d37c10 */ /* 0x000fe4000b7fe4ff */
[----:B------:R-:W-:Y:S02]  /*7c60*/  IADD3.X R207, PT, PT, R207, UR34, RZ, P3, !PT ;  /* 0x00000022cfcf7c10 */ /* 0x000fe40009ffe4ff */
[----:B------:R-:W-:-:S02]  /*7c70*/  IADD3.X R203, PT, PT, R203, UR34, RZ, P5, !PT ;  /* 0x00000022cbcb7c10 */ /* 0x000fc4000affe4ff */
[----:B------:R-:W-:Y:S02]  /*7c80*/  IADD3 R202, P6, PT, R202, UR28, RZ ;  /* 0x0000001ccaca7c10 */ /* 0x000fe4000ffde0ff */
[----:B------:R-:W-:Y:S02]  /*7c90*/  IADD3 R198, P3, PT, R198, UR28, RZ ;  /* 0x0000001cc6c67c10 */ /* 0x000fe4000ff7e0ff */
[----:B------:R-:W-:Y:S02]  /*7ca0*/  IADD3 R194, P5, PT, R194, UR28, RZ ;  /* 0x0000001cc2c27c10 */ /* 0x000fe4000ffbe0ff */
[----:B------:R-:W-:Y:S02]  /*7cb0*/  IADD3.X R113, PT, PT, R113, UR34, RZ, P2, !PT ;  /* 0x0000002271717c10 */ /* 0x000fe400097fe4ff */
[----:B------:R-:W-:Y:S02]  /*7cc0*/  IADD3.X R205, PT, PT, R205, UR34, RZ, P4, !PT ;  /* 0x00000022cdcd7c10 */ /* 0x000fe4000a7fe4ff */
[----:B------:R-:W-:-:S02]  /*7cd0*/  IADD3 R94, P2, PT, R94, UR28, RZ ;  /* 0x0000001c5e5e7c10 */ /* 0x000fc4000ff5e0ff */
        /* <DEDUP_REMOVED lines=76> */
[----:B------:R-:W-:Y:S02]  /*81a0*/  IADD3 R71, P4, PT, R71, UR28, RZ ;  /* 0x0000001c47477c10 */ /* 0x000fe4000ff9e0ff */
[----:B------:R-:W-:-:S02]  /*81b0*/  IADD3.X R85, PT, PT, R85, UR34, RZ, P6, !PT ;  /* 0x0000002255557c10 */ /* 0x000fc4000b7fe4ff */
[----:B------:R-:W-:Y:S02]  /*81c0*/  IADD3.X R81, PT, PT, R81, UR34, RZ, P3, !PT ;  /* 0x0000002251517c10 */ /* 0x000fe40009ffe4ff */
[----:B------:R-:W-:Y:S02]  /*81d0*/  IADD3.X R77, PT, PT, R77, UR34, RZ, P5, !PT ;  /* 0x000000224d4d7c10 */ /* 0x000fe4000affe4ff */
[----:B------:R-:W-:Y:S01]  /*81e0*/  IADD3.X R43, PT, PT, R43, UR33, RZ, P2, !PT ;  /* 0x000000212b2b7c10 */ /* 0x000fe200097fe4ff */
[----:B------:R-:W1:Y:S01]  /*81f0*/  SYNCS.PHASECHK.TRANS64.TRYWAIT P2, [UR10], R126 ;  /* 0x0000007eff0075a7 */ /* 0x000e62000804110a */
[----:B------:R-:W-:Y:S02]  /*8200*/  IADD3 R69, P6, PT, R69, UR28, RZ ;  /* 0x0000001c45457c10 */ /* 0x000fe4000ffde0ff */
[----:B------:R-:W-:Y:S02]  /*8210*/  IADD3 R66, P3, PT, R66, UR28, RZ ;  /* 0x0000001c42427c10 */ /* 0x000fe4000ff7e0ff */
[----:B------:R-:W-:-:S02]  /*8220*/  IADD3 R48, P5, PT, R48, UR15, RZ ;  /* 0x0000000f30307c10 */ /* 0x000fc4000ffbe0ff */
[----:B------:R-:W-:Y:S02]  /*8230*/  IADD3.X R79, PT, PT, R79, UR34, RZ, P4, !PT ;  /* 0x000000224f4f7c10 */ /* 0x000fe4000a7fe4ff */
[----:B------:R-:W-:Y:S02]  /*8240*/  IADD3 R64, P4, PT, R64, UR15, RZ ;  /* 0x0000000f40407c10 */ /* 0x000fe4000ff9e0ff */
[----:B------:R-:W-:Y:S02]  /*8250*/  IADD3.X R75, PT, PT, R75, UR34, RZ, P6, !PT ;  /* 0x000000224b4b7c10 */ /* 0x000fe4000b7fe4ff */
[----:B------:R-:W-:Y:S02]  /*8260*/  IADD3.X R67, PT, PT, R67, UR34, RZ, P3, !PT ;  /* 0x0000002243437c10 */ /* 0x000fe40009ffe4ff */
[----:B------:R-:W-:Y:S02]  /*8270*/  IADD3.X R49, PT, PT, R49, UR33, RZ, P5, !PT ;  /* 0x0000002131317c10 */ /* 0x000fe4000affe4ff */
[----:B------:R-:W-:-:S02]  /*8280*/  IADD3 R32, P6, PT, R32, UR15, RZ ;  /* 0x0000000f20207c10 */ /* 0x000fc4000ffde0ff */
[----:B------:R-:W-:Y:S02]  /*8290*/  IADD3 R56, P3, PT, R56, UR15, RZ ;  /* 0x0000000f38387c10 */ /* 0x000fe4000ff7e0ff */
[----:B------:R-:W-:Y:S02]  /*82a0*/  IADD3 R30, P5, PT, R30, UR15, RZ ;  /* 0x0000000f1e1e7c10 */ /* 0x000fe4000ffbe0ff */
[----:B------:R-:W-:Y:S02]  /*82b0*/  IADD3.X R65, PT, PT, R65, UR33, RZ, P4, !PT ;  /* 0x0000002141417c10 */ /* 0x000fe4000a7fe4ff */
[----:B------:R-:W-:Y:S02]  /*82c0*/  IADD3 R46, P4, PT, R46, UR15, RZ ;  /* 0x0000000f2e2e7c10 */ /* 0x000fe4000ff9e0ff */
[----:B------:R-:W-:Y:S02]  /*82d0*/  IADD3.X R33, PT, PT, R33, UR33, RZ, P6, !PT ;  /* 0x0000002121217c10 */ /* 0x000fe4000b7fe4ff */
[----:B------:R-:W-:-:S02]  /*82e0*/  IADD3.X R57, PT, PT, R57, UR33, RZ, P3, !PT ;  /* 0x0000002139397c10 */ /* 0x000fc40009ffe4ff */
[----:B------:R-:W-:Y:S02]  /*82f0*/  IADD3.X R31, PT, PT, R31, UR33, RZ, P5, !PT ;  /* 0x000000211f1f7c10 */ /* 0x000fe4000affe4ff */
[----:B------:R-:W-:Y:S02]  /*8300*/  IADD3 R14, P6, PT, R14, UR15, RZ ;  /* 0x0000000f0e0e7c10 */ /* 0x000fe4000ffde0ff */
[----:B------:R-:W-:Y:S02]  /*8310*/  IADD3 R44, P3, PT, R44, UR15, RZ ;  /* 0x0000000f2c2c7c10 */ /* 0x000fe4000ff7e0ff */
[----:B------:R-:W-:Y:S02]  /*8320*/  IADD3 R10, P5, PT, R10, UR15, RZ ;  /* 0x0000000f0a0a7c10 */ /* 0x000fe4000ffbe0ff */
[----:B------:R-:W-:Y:S02]  /*8330*/  IADD3.X R47, PT, PT, R47, UR33, RZ, P4, !PT ;  /* 0x000000212f2f7c10 */ /* 0x000fe4000a7fe4ff */
[----:B------:R-:W-:-:S02]  /*8340*/  IADD3 R28, P4, PT, R28, UR15, RZ ;  /* 0x0000000f1c1c7c10 */ /* 0x000fc4000ff9e0ff */
[----:B------:R-:W-:Y:S02]  /*8350*/  IADD3.X R15, PT, PT, R15, UR33, RZ, P6, !PT ;  /* 0x000000210f0f7c10 */ /* 0x000fe4000b7fe4ff */
[----:B------:R-:W-:Y:S02]  /*8360*/  IADD3.X R45, PT, PT, R45, UR33, RZ, P3, !PT ;  /* 0x000000212d2d7c10 */ /* 0x000fe40009ffe4ff */
[----:B------:R-:W-:Y:S02]  /*8370*/  IADD3.X R13, PT, PT, R13, UR33, RZ, P5, !PT ;  /* 0x000000210d0d7c10 */ /* 0x000fe4000affe4ff */
        /* <DEDUP_REMOVED lines=19> */
[--C-:B0-----:R-:W-:Y:S02]  /*84b0*/  SHF.R.U32.HI R127, RZ, 0x6, R138.reuse ;  /* 0x00000006ff7f7819 */ /* 0x101fe4000001168a */
[----:B------:R-:W-:-:S02]  /*84c0*/  SHF.R.U32.HI R138, RZ, 0x6, R138 ;  /* 0x00000006ff8a7819 */ /* 0x000fc4000001168a */
        /* <DEDUP_REMOVED lines=8> */
[----:B------:R-:W-:Y:S02]  /*8550*/  SGXT.U32 R138, R138, 0x1 ;  /* 0x000000018a8a781a */ /* 0x000fe40000000000 */
[----:B------:R-:W-:Y:S02]  /*8560*/  IADD3.X R7, PT, PT, R7, UR33, RZ, P4, !PT ;  /* 0x0000002107077c10 */ /* 0x000fe4000a7fe4ff */
[----:B------:R-:W-:Y:S02]  /*8570*/  IADD3 R4, P4, PT, R4, UR15, RZ ;  /* 0x0000000f04047c10 */ /* 0x000fe4000ff9e0ff */
[----:B------:R-:W-:-:S02]  /*8580*/  IADD3.X R37, PT, PT, R37, UR33, RZ, P6, !PT ;  /* 0x0000002125257c10 */ /* 0x000fc4000b7fe4ff */
[----:B------:R-:W-:Y:S02]  /*8590*/  IADD3.X R21, PT, PT, R21, UR33, RZ, P3, !PT ;  /* 0x0000002115157c10 */ /* 0x000fe40009ffe4ff */
[----:B------:R-:W-:Y:S02]  /*85a0*/  IADD3.X R51, PT, PT, R51, UR33, RZ, P5, !PT ;  /* 0x0000002133337c10 */ /* 0x000fe4000affe4ff */
[----:B------:R-:W-:Y:S02]  /*85b0*/  SGXT.U32 R127, R127, 0x1 ;  /* 0x000000017f7f781a */ /* 0x000fe40000000000 */
[----:B------:R-:W-:Y:S02]  /*85c0*/  IADD3 R34, P6, PT, R34, UR15, RZ ;  /* 0x0000000f22227c10 */ /* 0x000fe4000ffde0ff */
[----:B------:R-:W-:Y:S02]  /*85d0*/  LOP3.LUT R138, R138, 0x8, RZ, 0xfc, !PT ;  /* 0x000000088a8a7812 */ /* 0x000fe400078efcff */
[----:B------:R-:W-:-:S02]  /*85e0*/  IADD3 R18, P3, PT, R18, UR15, RZ ;  /* 0x0000000f12127c10 */ /* 0x000fc4000ff7e0ff */
[----:B------:R-:W-:Y:S02]  /*85f0*/  IADD3 R2, P5, PT, R2, UR15, RZ ;  /* 0x0000000f02027c10 */ /* 0x000fe4000ffbe0ff */
[----:B------:R-:W-:Y:S02]  /*8600*/  IADD3.X R6, PT, PT, R6, UR33, RZ, P4, !PT ;  /* 0x0000002106067c10 */ /* 0x000fe4000a7fe4ff */
[----:B------:R-:W-:Y:S02]  /*8610*/  ISETP.GE.AND P0, PT, R127, UR30, PT ;  /* 0x0000001e7f007c0c */ /* 0x000fe4000bf06270 */
[----:B------:R-:W-:Y:S02]  /*8620*/  ISETP.GE.AND P4, PT, R138, UR30, PT ;  /* 0x0000001e8a007c0c */ /* 0x000fe4000bf86270 */
[----:B------:R-:W-:Y:S02]  /*8630*/  IADD3.X R35, PT, PT, R35, UR33, RZ, P6, !PT ;  /* 0x0000002123237c10 */ /* 0x000fe4000b7fe4ff */
[----:B------:R-:W-:-:S02]  /*8640*/  IADD3.X R19, PT, PT, R19, UR33, RZ, P3, !PT ;  /* 0x0000002113137c10 */ /* 0x000fc40009ffe4ff */
[----:B------:R-:W-:Y:S02]  /*8650*/  IADD3.X R3, PT, PT, R3, UR33, RZ, P5, !PT ;  /* 0x0000002103037c10 */ /* 0x000fe4000affe4ff */
[----:B------:R-:W-:Y:S01]  /*8660*/  PRMT R155, RZ, 0x7610, R155 ;  /* 0x00007610ff9b7816 */ /* 0x000fe2000000009b */
[----:B-1----:R-:W-:Y:S06]  /*8670*/  @!P2 BRA `(.L_x_8) ;  /* 0x0000004c006ca947 */ /* 0x002fec0003800000 */
.L_x_16:
[----:B------:R-:W0:Y:S01]  /*8680*/  S2R R127, SR_TID.X ;  /* 0x00000000007f7919 */ /* 0x000e220000002100 */
[----:B------:R-:W-:Y:S01]  /*8690*/  PRMT R154, RZ, 0x7610, R154 ;  /* 0x00007610ff9a7816 */ /* 0x000fe2000000009a */
[----:B------:R-:W2:Y:S01]  /*86a0*/  @!P0 LDG.E.U8 R155, desc[UR26][R2.64] ;  /* 0x0000001a029b8981 */ /* 0x000ea2000c1e1100 */
[----:B------:R-:W1:Y:S01]  /*86b0*/  S2R R235, SR_TID.X ;  /* 0x0000000000eb7919 */ /* 0x000e620000002100 */
[--C-:B0-----:R-:W-:Y:S02]  /*86c0*/  SHF.R.U32.HI R126, RZ, 0x6, R127.reuse ;  /* 0x00000006ff7e7819 */ /* 0x101fe4000001167f */
[----:B------:R-:W-:Y:S02]  /*86d0*/  SHF.R.U32.HI R127, RZ, 0x6, R127 ;  /* 0x00000006ff7f7819 */ /* 0x000fe4000001167f */
[----:B------:R-:W-:Y:S02]  /*86e0*/  SGXT.U32 R126, R126, 0x1 ;  /* 0x000000017e7e781a */ /* 0x000fe40000000000 */
[----:B------:R-:W-:-:S02]  /*86f0*/  SGXT.U32 R127, R127, 0x1 ;  /* 0x000000017f7f781a */ /* 0x000fc40000000000 */
[----:B------:R-:W-:Y:S02]  /*8700*/  LOP3.LUT R126, R126, 0x10, RZ, 0xfc, !PT ;  /* 0x000000107e7e7812 */ /* 0x000fe400078efcff */
[----:B------:R-:W-:Y:S02]  /*8710*/  LOP3.LUT R127, R127, 0x18, RZ, 0xfc, !PT ;  /* 0x000000187f7f7812 */ /* 0x000fe400078efcff */
[----:B------:R-:W-:Y:S01]  /*8720*/  ISETP.GE.AND P2, PT, R126, UR30, PT ;  /* 0x0000001e7e007c0c */ /* 0x000fe2000bf46270 */
[----:B------:R-:W-:Y:S01]  /*8730*/  @!P4 IMAD.MOV.U32 R126, RZ, RZ, R4 ;  /* 0x000000ffff7ec224 */ /* 0x000fe200078e0004 */
[----:B------:R-:W-:Y:S01]  /*8740*/  ISETP.GE.AND P0, PT, R127, UR30, PT ;  /* 0x0000001e7f007c0c */ /* 0x000fe2000bf06270 */
[----:B------:R-:W-:Y:S01]  /*8750*/  @!P4 IMAD.MOV.U32 R127, RZ, RZ, R6 ;  /* 0x000000ffff7fc224 */ /* 0x000fe200078e0006 */
[----:B------:R-:W-:-:S04]  /*8760*/  PRMT R153, RZ, 0x7610, R153 ;  /* 0x00007610ff997816 */ /* 0x000fc80000000099 */
[----:B------:R0:W3:Y:S01]  /*8770*/  @!P4 LDG.E.U8 R154, desc[UR26][R126.64] ;  /* 0x0000001a7e9ac981 */ /* 0x0000e2000c1e1100 */
[----:B------:R-:W-:-:S04]  /*8780*/  PRMT R152, RZ, 0x7610, R152 ;  /* 0x00007610ff987816 */ /* 0x000fc80000000098 */
[----:B0-----:R-:W-:Y:S02]  /*8790*/  @!P2 IMAD.MOV.U32 R126, RZ, RZ, R5 ;  /* 0x000000ffff7ea224 */ /* 0x001fe400078e0005 */
[----:B------:R-:W-:-:S05]  /*87a0*/  @!P2 IMAD.MOV.U32 R127, RZ, RZ, R7 ;  /* 0x000000ffff7fa224 */ /* 0x000fca00078e0007 */
[----:B------:R0:W4:Y:S01]  /*87b0*/  @!P2 LDG.E.U8 R153, desc[UR26][R126.64] ;  /* 0x0000001a7e99a981 */ /* 0x000122000c1e1100 */
[----:B------:R-:W-:Y:S01]  /*87c0*/  ISETP.GE.AND P2, PT, R252, UR30, PT ;  /* 0x0000001efc007c0c */ /* 0x000fe2000bf46270 */
[----:B0-----:R-:W-:Y:S02]  /*87d0*/  @!P0 IMAD.MOV.U32 R126, RZ, RZ, R8 ;  /* 0x000000ffff7e8224 */ /* 0x001fe400078e0008 */
[----:B------:R-:W-:-:S05]  /*87e0*/  @!P0 IMAD.MOV.U32 R127, RZ, RZ, R11 ;  /* 0x000000ffff7f8224 */ /* 0x000fca00078e000b */
[----:B------:R0:W5:Y:S01]  /*87f0*/  @!P0 LDG.E.U8 R152, desc[UR26][R126.64] ;  /* 0x0000001a7e988981 */ /* 0x000162000c1e1100 */
[----:B------:R-:W-:Y:S02]  /*8800*/  ISETP.GE.AND P0, PT, R248, UR30, PT ;  /* 0x0000001ef8007c0c */ /* 0x000fe4000bf06270 */
[----:B------:R-:W-:Y:S02]  /*8810*/  PRMT R151, RZ, 0x7610, R151 ;  /* 0x00007610ff977816 */ /* 0x000fe40000000097 */
[----:B------:R-:W-:Y:S01]  /*8820*/  PRMT R150, RZ, 0x7610, R150 ;  /* 0x00007610ff967816 */ /* 0x000fe20000000096 */
[----:B0-----:R-:W-:Y:S02]  /*8830*/  @!P2 IMAD.MOV.U32 R126, RZ, RZ, R9 ;  /* 0x000000ffff7ea224 */ /* 0x001fe400078e0009 */
[----:B------:R-:W-:Y:S01]  /*8840*/  @!P2 IMAD.MOV.U32 R127, RZ, RZ, R12 ;  /* 0x000000ffff7fa224 */ /* 0x000fe200078e000c */
[----:B-1----:R-:W-:-:S04]  /*8850*/  SHF.R.U32.HI R235, RZ, 0x6, R235 ;  /* 0x00000006ffeb7819 */ /* 0x002fc800000116eb */
[----:B------:R0:W2:Y:S01]  /*8860*/  @!P2 LDG.E.U8 R151, desc[UR26][R126.64] ;  /* 0x0000001a7e97a981 */ /* 0x0000a2000c1e1100 */
[----:B------:R-:W-:Y:S01]  /*8870*/  SGXT.U32 R235, R235, 0x1 ;  /* 0x00000001ebeb781a */ /* 0x000fe20000000000 */
[----:B0-----:R-:W-:Y:S02]  /*8880*/  @!P0 IMAD.MOV.U32 R126, RZ, RZ, R10 ;  /* 0x000000ffff7e8224 */ /* 0x001fe400078e000a */
[----:B------:R-:W-:-:S05]  /*8890*/  @!P0 IMAD.MOV.U32 R127, RZ, RZ, R13 ;  /* 0x000000ffff7f8224 */ /* 0x000fca00078e000d */
[----:B------:R0:W2:Y:S01]  /*88a0*/  @!P0 LDG.E.U8 R150, desc[UR26][R126.64] ;  /* 0x0000001a7e968981 */ /* 0x0000a2000c1e1100 */
[----:B------:R-:W-:Y:S01]  /*88b0*/  LOP3.LUT R235, R235, 0x2, RZ, 0xfc, !PT ;  /* 0x00000002ebeb7812 */ /* 0x000fe200078efcff */
[----:B0-----:R-:W0:Y:S03]  /*88c0*/  S2R R127, SR_TID.X ;  /* 0x00000000007f7919 */ /* 0x001e260000002100 */
[----:B------:R-:W-:Y:S02]  /*88d0*/  ISETP.GE.AND P0, PT, R235, UR30, PT ;  /* 0x0000001eeb007c0c */ /* 0x000fe4000bf06270 */
[----:B------:R-:W1:Y:S01]  /*88e0*/  S2R R235, SR_TID.X ;  /* 0x0000000000eb7919 */ /* 0x000e620000002100 */
[----:B------:R-:W-:Y:S02]  /*88f0*/  ISETP.GE.AND P3, PT, R245, UR30, PT ;  /* 0x0000001ef5007c0c */ /* 0x000fe4000bf66270 */
[----:B------:R-:W-:-:S02]  /*8900*/  PRMT R147, RZ, 0x7610, R147 ;  /* 0x00007610ff937816 */ /* 0x000fc40000000093 */
[----:B------:R-:W-:Y:S02]  /*8910*/  ISETP.GE.AND P2, PT, R241, UR30, PT ;  /* 0x0000001ef1007c0c */ /* 0x000fe4000bf46270 */
[----:B------:R-:W-:-:S04]  /*8920*/  PRMT R149, RZ, 0x7610, R149 ;  /* 0x00007610ff957816 */ /* 0x000fc80000000095 */
[----:B------:R-:W2:Y:S01]  /*8930*/  @!P0 LDG.E.U8 R147, desc[UR26][R18.64] ;  /* 0x0000001a12938981 */ /* 0x000ea2000c1e1100 */
[----:B------:R-:W-:-:S03]  /*8940*/  PRMT R148, RZ, 0x7610, R148 ;  /* 0x00007610ff947816 */ /* 0x000fc60000000094 */
[----:B------:R-:W2:Y:S04]  /*8950*/  @!P3 LDG.E.U8 R149, desc[UR26][R14.64] ;  /* 0x0000001a0e95b981 */ /* 0x000ea8000c1e1100 */
[----:B------:R-:W2:Y:S01]  /*8960*/  @!P2 LDG.E.U8 R148, desc[UR26][R16.64] ;  /* 0x0000001a1094a981 */ /* 0x000ea2000c1e1100 */
[----:B0-----:R-:W-:-:S04]  /*8970*/  SHF.R.U32.HI R127, RZ, 0x6, R127 ;  /* 0x00000006ff7f7819 */ /* 0x001fc8000001167f */
[----:B------:R-:W-:Y:S02]  /*8980*/  SGXT.U32 R127, R127, 0x1 ;  /* 0x000000017f7f781a */ /* 0x000fe40000000000 */
[--C-:B-1----:R-:W-:Y:S02]  /*8990*/  SHF.R.U32.HI R126, RZ, 0x6, R235.reuse ;  /* 0x00000006ff7e7819 */ /* 0x102fe400000116eb */
[----:B------:R-:W-:Y:S02]  /*89a0*/  LOP3.LUT R127, R127, 0x1a, RZ, 0xfc, !PT ;  /* 0x0000001a7f7f7812 */ /* 0x000fe400078efcff */
[----:B------:R-:W-:Y:S02]  /*89b0*/  SHF.R.U32.HI R235, RZ, 0x6, R235 ;  /* 0x00000006ffeb7819 */ /* 0x000fe400000116eb */
[----:B------:R-:W-:Y:S02]  /*89c0*/  ISETP.GE.AND P0, PT, R127, UR30, PT ;  /* 0x0000001e7f007c0c */ /* 0x000fe4000bf06270 */
[----:B------:R-:W0:Y:S01]  /*89d0*/  S2R R127, SR_TID.X ;  /* 0x00000000007f7919 */ /* 0x000e220000002100 */
[----:B------:R-:W-:-:S02]  /*89e0*/  SGXT.U32 R235, R235, 0x1 ;  /* 0x00000001ebeb781a */ /* 0x000fc40000000000 */
[----:B------:R-:W-:Y:S02]  /*89f0*/  SGXT.U32 R126, R126, 0x1 ;  /* 0x000000017e7e781a */ /* 0x000fe40000000000 */
[----:B------:R-:W-:Y:S02]  /*8a00*/  LOP3.LUT R235, R235, 0xa, RZ, 0xfc, !PT ;  /* 0x0000000aebeb7812 */ /* 0x000fe400078efcff */
[----:B------:R-:W-:Y:S02]  /*8a10*/  LOP3.LUT R126, R126, 0x12, RZ, 0xfc, !PT ;  /* 0x000000127e7e7812 */ /* 0x000fe400078efcff */
[----:B------:R-:W-:Y:S02]  /*8a20*/  ISETP.GE.AND P2, PT, R235, UR30, PT ;  /* 0x0000001eeb007c0c */ /* 0x000fe4000bf46270 */
[----:B------:R-:W-:Y:S02]  /*8a30*/  ISETP.GE.AND P3, PT, R126, UR30, PT ;  /* 0x0000001e7e007c0c */ /* 0x000fe4000bf66270 */
[----:B------:R-:W-:-:S02]  /*8a40*/  PRMT R176, RZ, 0x7610, R176 ;  /* 0x00007610ffb07816 */ /* 0x000fc400000000b0 */
[----:B------:R-:W-:Y:S02]  /*8a50*/  PRMT R175, RZ, 0x7610, R175 ;  /* 0x00007610ffaf7816 */ /* 0x000fe400000000af */
[----:B------:R-:W-:-:S05]  /*8a60*/  PRMT R146, RZ, 0x7610, R146 ;  /* 0x00007610ff927816 */ /* 0x000fca0000000092 */
[----:B------:R-:W4:Y:S01]  /*8a70*/  @!P2 LDG.E.U8 R176, desc[UR26][R20.64] ;  /* 0x0000001a14b0a981 */ /* 0x000f22000c1e1100 */
[----:B------:R-:W-:-:S03]  /*8a80*/  ISETP.GE.AND P2, PT, R251, UR30, PT ;  /* 0x0000001efb007c0c */ /* 0x000fc6000bf46270 */
[----:B------:R-:W4:Y:S04]  /*8a90*/  @!P3 LDG.E.U8 R175, desc[UR26][R22.64] ;  /* 0x0000001a16afb981 */ /* 0x000f28000c1e1100 */
[----:B------:R-:W4:Y:S01]  /*8aa0*/  @!P0 LDG.E.U8 R146, desc[UR26][R24.64] ;  /* 0x0000001a18928981 */ /* 0x000f22000c1e1100 */
[----:B------:R-:W-:Y:S02]  /*8ab0*/  ISETP.GE.AND P0, PT, R247, UR30, PT ;  /* 0x0000001ef7007c0c */ /* 0x000fe4000bf06270 */
[----:B0-----:R-:W-:Y:S02]  /*8ac0*/  SHF.R.U32.HI R126, RZ, 0x6, R127 ;  /* 0x00000006ff7e7819 */ /* 0x001fe4000001167f */
[----:B------:R-:W-:Y:S02]  /*8ad0*/  PRMT R145, RZ, 0x7610, R145 ;  /* 0x00007610ff917816 */ /* 0x000fe40000000091 */
[----:B------:R-:W-:-:S02]  /*8ae0*/  SGXT.U32 R126, R126, 0x1 ;  /* 0x000000017e7e781a */ /* 0x000fc40000000000 */
[----:B------:R-:W-:Y:S02]  /*8af0*/  PRMT R144, RZ, 0x7610, R144 ;  /* 0x00007610ff907816 */ /* 0x000fe40000000090 */
[----:B------:R-:W-:Y:S01]  /*8b00*/  ISETP.GE.AND P3, PT, R244, UR30, PT ;  /* 0x0000001ef4007c0c */ /* 0x000fe2000bf66270 */
[----:B------:R-:W5:Y:S01]  /*8b10*/  @!P2 LDG.E.U8 R145, desc[UR26][R26.64] ;  /* 0x0000001a1a91a981 */ /* 0x000f62000c1e1100 */
[----:B------:R-:W-:Y:S02]  /*8b20*/  LOP3.LUT R126, R126, 0x4, RZ, 0xfc, !PT ;  /* 0x000000047e7e7812 */ /* 0x000fe400078efcff */
[----:B------:R-:W-:Y:S01]  /*8b30*/  ISETP.GE.AND P2, PT, R240, UR30, PT ;  /* 0x0000001ef0007c0c */ /* 0x000fe2000bf46270 */
[----:B------:R-:W5:Y:S01]  /*8b40*/  @!P0 LDG.E.U8 R144, desc[UR26][R28.64] ;  /* 0x0000001a1c908981 */ /* 0x000f62000c1e1100 */
[----:B------:R-:W-:Y:S02]  /*8b50*/  ISETP.GE.AND P0, PT, R126, UR30, PT ;  /* 0x0000001e7e007c0c */ /* 0x000fe4000bf06270 */
[----:B------:R-:W-:-:S02]  /*8b60*/  SHF.R.U32.HI R126, RZ, 0x6, R127 ;  /* 0x00000006ff7e7819 */ /* 0x000fc4000001167f */
[----:B------:R-:W-:Y:S02]  /*8b70*/  PRMT R143, RZ, 0x7610, R143 ;  /* 0x00007610ff8f7816 */ /* 0x000fe4000000008f */
[----:B------:R-:W-:Y:S02]  /*8b80*/  SGXT.U32 R126, R126, 0x1 ;  /* 0x000000017e7e781a */ /* 0x000fe40000000000 */
[----:B------:R-:W-:Y:S02]  /*8b90*/  PRMT R142, RZ, 0x7610, R142 ;  /* 0x00007610ff8e7816 */ /* 0x000fe4000000008e */
[----:B------:R-:W5:Y:S01]  /*8ba0*/  @!P3 LDG.E.U8 R143, desc[UR26][R30.64] ;  /* 0x0000001a1e8fb981 */ /* 0x000f62000c1e1100 */
[----:B------:R-:W-:-:S03]  /*8bb0*/  LOP3.LUT R126, R126, 0xc, RZ, 0xfc, !PT ;  /* 0x0000000c7e7e7812 */ /* 0x000fc600078efcff */
[----:B------:R-:W5:Y:S01]  /*8bc0*/  @!P2 LDG.E.U8 R142, desc[UR26][R32.64] ;  /* 0x0000001a208ea981 */ /* 0x000f62000c1e1100 */
[----:B------:R-:W-:Y:S02]  /*8bd0*/  ISETP.GE.AND P2, PT, R126, UR30, PT ;  /* 0x0000001e7e007c0c */ /* 0x000fe4000bf46270 */
[----:B------:R-:W-:Y:S02]  /*8be0*/  PRMT R141, RZ, 0x7610, R141 ;  /* 0x00007610ff8d7816 */ /* 0x000fe4000000008d */
[----:B------:R-:W-:-:S04]  /*8bf0*/  PRMT R140, RZ, 0x7610, R140 ;  /* 0x00007610ff8c7816 */ /* 0x000fc8000000008c */
[----:B------:R-:W5:Y:S05]  /*8c00*/  @!P0 LDG.E.U8 R141, desc[UR26][R34.64] ;  /* 0x0000001a228d8981 */ /* 0x000f6a000c1e1100 */
[----:B------:R-:W5:Y:S01]  /*8c10*/  @!P2 LDG.E.U8 R140, desc[UR26][R36.64] ;  /* 0x0000001a248ca981 */ /* 0x000f62000c1e1100 */
[--C-:B------:R-:W-:Y:S02]  /*8c20*/  SHF.R.U32.HI R126, RZ, 0x6, R127.reuse ;  /* 0x00000006ff7e7819 */ /* 0x100fe4000001167f */
[----:B------:R-:W-:-:S04]  /*8c30*/  SHF.R.U32.HI R127, RZ, 0x6, R127 ;  /* 0x00000006ff7f7819 */ /* 0x000fc8000001167f */
[----:B------:R-:W-:-:S04]  /*8c40*/  SGXT.U32 R127, R127, 0x1 ;  /* 0x000000017f7f781a */ /* 0x000fc80000000000 */
[----:B------:R-:W-:Y:S02]  /*8c50*/  LOP3.LUT R127, R127, 0x14, RZ, 0xfc, !PT ;  /* 0x000000147f7f7812 */ /* 0x000fe400078efcff */
[----:B------:R-:W-:Y:S02]  /*8c60*/  SGXT.U32 R126, R126, 0x1 ;  /* 0x000000017e7e781a */ /* 0x000fe40000000000 */
[----:B------:R-:W-:Y:S02]  /*8c70*/  ISETP.GE.AND P0, PT, R127, UR30, PT ;  /* 0x0000001e7f007c0c */ /* 0x000fe4000bf06270 */
[----:B------:R-:W0:Y:S01]  /*8c80*/  S2R R127, SR_TID.X ;  /* 0x00000000007f7919 */ /* 0x000e220000002100 */
[----:B------:R-:W-:Y:S02]  /*8c90*/  LOP3.LUT R126, R126, 0x1c, RZ, 0xfc, !PT ;  /* 0x0000001c7e7e7812 */ /* 0x000fe400078efcff */
[----:B------:R-:W-:Y:S02]  /*8ca0*/  PRMT R139, RZ, 0x7610, R139 ;  /* 0x00007610ff8b7816 */ /* 0x000fe4000000008b */
[----:B------:R-:W-:-:S02]  /*8cb0*/  ISETP.GE.AND P2, PT, R126, UR30, PT ;  /* 0x0000001e7e007c0c */ /* 0x000fc4000bf46270 */
[----:B------:R-:W-:-:S04]  /*8cc0*/  PRMT R138, RZ, 0x7610, R138 ;  /* 0x00007610ff8a7816 */ /* 0x000fc8000000008a */
[----:B------:R-:W5:Y:S01]  /*8cd0*/  @!P0 LDG.E.U8 R139, desc[UR26][R38.64] ;  /* 0x0000001a268b8981 */ /* 0x000f62000c1e1100 */
[----:B------:R-:W-:Y:S02]  /*8ce0*/  ISETP.GE.AND P0, PT, R250, UR30, PT ;  /* 0x0000001efa007c0c */ /* 0x000fe4000bf06270 */
[----:B------:R-:W-:-:S04]  /*8cf0*/  PRMT R174, RZ, 0x7610, R174 ;  /* 0x00007610ffae7816 */ /* 0x000fc800000000ae */
[----:B------:R-:W5:Y:S01]  /*8d00*/  @!P2 LDG.E.U8 R138, desc[UR26][R40.64] ;  /* 0x0000001a288aa981 */ /* 0x000f62000c1e1100 */
[----:B------:R-:W-:Y:S02]  /*8d10*/  ISETP.GE.AND P2, PT, R246, UR30, PT ;  /* 0x0000001ef6007c0c */ /* 0x000fe4000bf46270 */
[----:B------:R-:W-:-:S04]  /*8d20*/  PRMT R173, RZ, 0x7610, R173 ;  /* 0x00007610ffad7816 */ /* 0x000fc800000000ad */
[----:B------:R-:W5:Y:S01]  /*8d30*/  @!P0 LDG.E.U8 R174, desc[UR26][R42.64] ;  /* 0x0000001a2aae8981 */ /* 0x000f62000c1e1100 */
[----:B------:R-:W-:Y:S02]  /*8d40*/  ISETP.GE.AND P0, PT, R243, UR30, PT ;  /* 0x0000001ef3007c0c */ /* 0x000fe4000bf06270 */
[----:B0-----:R-:W-:-:S04]  /*8d50*/  SHF.R.U32.HI R126, RZ, 0x6, R127 ;  /* 0x00000006ff7e7819 */ /* 0x001fc8000001167f */
[----:B------:R-:W5:Y:S01]  /*8d60*/  @!P2 LDG.E.U8 R173, desc[UR26][R44.64] ;  /* 0x0000001a2cada981 */ /* 0x000f62000c1e1100 */
[----:B------:R-:W-:Y:S02]  /*8d70*/  ISETP.GE.AND P2, PT, R239, UR30, PT ;  /* 0x0000001eef007c0c */ /* 0x000fe4000bf46270 */
[----:B------:R-:W-:Y:S02]  /*8d80*/  SGXT.U32 R126, R126, 0x1 ;  /* 0x000000017e7e781a */ /* 0x000fe40000000000 */
[----:B------:R-:W-:Y:S02]  /*8d90*/  PRMT R172, RZ, 0x7610, R172 ;  /* 0x00007610ffac7816 */ /* 0x000fe400000000ac */
[----:B------:R-:W-:Y:S02]  /*8da0*/  LOP3.LUT R126, R126, 0x6, RZ, 0xfc, !PT ;  /* 0x000000067e7e7812 */ /* 0x000fe400078efcff */
[----:B------:R-:W-:Y:S02]  /*8db0*/  PRMT R171, RZ, 0x7610, R171 ;  /* 0x00007610ffab7816 */ /* 0x000fe400000000ab */
[----:B------:R-:W5:Y:S01]  /*8dc0*/  @!P0 LDG.E.U8 R172, desc[UR26][R46.64] ;  /* 0x0000001a2eac8981 */ /* 0x000f62000c1e1100 */
[----:B------:R-:W-:-:S02]  /*8dd0*/  ISETP.GE.AND P0, PT, R126, UR30, PT ;  /* 0x0000001e7e007c0c */ /* 0x000fc4000bf06270 */
[----:B------:R-:W-:Y:S01]  /*8de0*/  LEA.HI R126, R127, 0xe, RZ, 0x1a ;  /* 0x0000000e7f7e7811 */ /* 0x000fe200078fd0ff */
[----:B------:R-:W5:Y:S03]  /*8df0*/  @!P2 LDG.E.U8 R171, desc[UR26][R48.64] ;  /* 0x0000001a30aba981 */ /* 0x000f66000c1e1100 */
[----:B------:R-:W-:Y:S02]  /*8e00*/  ISETP.GE.AND P2, PT, R126, UR30, PT ;  /* 0x0000001e7e007c0c */ /* 0x000fe4000bf46270 */
[----:B------:R-:W-:Y:S02]  /*8e10*/  SHF.R.U32.HI R126, RZ, 0x6, R127 ;  /* 0x00000006ff7e7819 */ /* 0x000fe4000001167f */
[----:B------:R-:W-:Y:S02]  /*8e20*/  PRMT R170, RZ, 0x7610, R170 ;  /* 0x00007610ffaa7816 */ /* 0x000fe400000000aa */
[----:B------:R-:W-:-:S02]  /*8e30*/  SGXT.U32 R126, R126, 0x1 ;  /* 0x000000017e7e781a */ /* 0x000fc40000000000 */
[----:B------:R-:W-:Y:S02]  /*8e40*/  PRMT R169, RZ, 0x7610, R169 ;  /* 0x00007610ffa97816 */ /* 0x000fe400000000a9 */
[----:B------:R-:W-:Y:S01]  /*8e50*/  LOP3.LUT R126, R126, 0x16, RZ, 0xfc, !PT ;  /* 0x000000167e7e7812 */ /* 0x000fe200078efcff */
[----:B------:R-:W5:Y:S03]  /*8e60*/  @!P0 LDG.E.U8 R170, desc[UR26][R50.64] ;  /* 0x0000001a32aa8981 */ /* 0x000f66000c1e1100 */
[----:B------:R-:W-:Y:S01]  /*8e70*/  ISETP.GE.AND P0, PT, R126, UR30, PT ;  /* 0x0000001e7e007c0c */ /* 0x000fe2000bf06270 */
[----:B------:R-:W5:Y:S01]  /*8e80*/  @!P2 LDG.E.U8 R169, desc[UR26][R58.64] ;  /* 0x0000001a3aa9a981 */ /* 0x000f62000c1e1100 */
[----:B------:R-:W-:-:S04]  /*8e90*/  LEA.HI R126, R127, 0x1e, RZ, 0x1a ;  /* 0x0000001e7f7e7811 */ /* 0x000fc800078fd0ff */
[----:B------:R-:W-:Y:S02]  /*8ea0*/  ISETP.GE.AND P2, PT, R126, UR30, PT ;  /* 0x0000001e7e007c0c */ /* 0x000fe4000bf46270 */
[----:B------:R-:W-:Y:S02]  /*8eb0*/  PRMT R168, RZ, 0x7610, R168 ;  /* 0x00007610ffa87816 */ /* 0x000fe400000000a8 */
[----:B------:R-:W-:Y:S02]  /*8ec0*/  PRMT R167, RZ, 0x7610, R167 ;  /* 0x00007610ffa77816 */ /* 0x000fe400000000a7 */
[----:B------:R-:W-:Y:S02]  /*8ed0*/  LEA.HI R126, R127, 0x2e, RZ, 0x1a ;  /* 0x0000002e7f7e7811 */ /* 0x000fe400078fd0ff */
[----:B------:R-:W5:Y:S01]  /*8ee0*/  @!P0 LDG.E.U8 R168, desc[UR26][R52.64] ;  /* 0x0000001a34a88981 */ /* 0x000f62000c1e1100 */
[----:B------:R-:W-:-:S04]  /*8ef0*/  ISETP.GE.AND P0, PT, R249, UR30, PT ;  /* 0x0000001ef9007c0c */ /* 0x000fc8000bf06270 */
[----:B------:R-:W5:Y:S01]  /*8f00*/  @!P2 LDG.E.U8 R167, desc[UR26][R60.64] ;  /* 0x0000001a3ca7a981 */ /* 0x000f62000c1e1100 */
        /* <DEDUP_REMOVED lines=9> */
[----:B------:R-:W-:-:S04]  /*8fa0*/  PRMT R163, RZ, 0x7610, R163 ;  /* 0x00007610ffa37816 */ /* 0x000fc800000000a3 */
[----:B------:R-:W5:Y:S05]  /*8fb0*/  @!P0 LDG.E.U8 R164, desc[UR26][R56.64] ;  /* 0x0000001a38a48981 */ /* 0x000f6a000c1e1100 */
[----:B------:R-:W5:Y:S01]  /*8fc0*/  @!P2 LDG.E.U8 R163, desc[UR26][R64.64] ;  /* 0x0000001a40a3a981 */ /* 0x000f62000c1e1100 */
[----:B------:R-:W-:Y:S01]  /*8fd0*/  BAR.SYNC.DEFER_BLOCKING 0x0 ;  /* 0x0000000000007b1d */ /* 0x000fe20000010000 */
[----:B------:R-:W-:-:S04]  /*8fe0*/  LOP3.LUT R126, R127, 0x3f, RZ, 0xc0, !PT ;  /* 0x0000003f7f7e7812 */ /* 0x000fc800078ec0ff */
[----:B------:R-:W-:Y:S02]  /*8ff0*/  ISETP.GE.AND P0, PT, R126, UR30, PT ;  /* 0x0000001e7e007c0c */ /* 0x000fe4000bf06270 */
[----:B------:R-:W-:Y:S02]  /*9000*/  PRMT R162, RZ, 0x7610, R162 ;  /* 0x00007610ffa27816 */ /* 0x000fe400000000a2 */
[----:B------:R-:W-:Y:S02]  /*9010*/  PRMT R161, RZ, 0x7610, R161 ;  /* 0x00007610ffa17816 */ /* 0x000fe400000000a1 */
[----:B------:R-:W-:-:S07]  /*9020*/  PRMT R160, RZ, 0x7610, R160 ;  /* 0x00007610ffa07816 */ /* 0x000fce00000000a0 */
[----:B------:R-:W-:Y:S02]  /*9030*/  @!P0 IMAD.MOV.U32 R126, RZ, RZ, R71 ;  /* 0x000000ffff7e8224 */ /* 0x000fe400078e0047 */
[----:B------:R-:W-:Y:S01]  /*9040*/  @!P0 IMAD.MOV.U32 R127, RZ, RZ, R79 ;  /* 0x000000ffff7f8224 */ /* 0x000fe200078e004f */
[----:B------:R-:W5:Y:S04]  /*9050*/  @!P0 LDG.E.U8 R162, desc[UR26][R66.64] ;  /* 0x0000001a42a28981 */ /* 0x000f68000c1e1100 */
[----:B------:R0:W5:Y:S01]  /*9060*/  @!P0 LDG.E.U8 R161, desc[UR26][R126.64] ;  /* 0x0000001a7ea18981 */ /* 0x000162000c1e1100 */
[----:B------:R-:W-:Y:S01]  /*9070*/  PRMT R159, RZ, 0x7610, R159 ;  /* 0x00007610ff9f7816 */ /* 0x000fe2000000009f */
[----:B0-----:R-:W-:Y:S02]  /*9080*/  @!P0 IMAD.MOV.U32 R126, RZ, RZ, R78 ;  /* 0x000000ffff7e8224 */ /* 0x001fe400078e004e */
[----:B------:R-:W-:-:S05]  /*9090*/  @!P0 IMAD.MOV.U32 R127, RZ, RZ, R87 ;  /* 0x000000ffff7f8224 */ /* 0x000fca00078e0057 */
        /* <DEDUP_REMOVED lines=12> */
[----:B------:R0:W5:Y:S04]  /*9160*/  @!P0 LDG.E.U8 R157, desc[UR26][R126.64] ;  /* 0x0000001a7e9d8981 */ /* 0x000168000c1e1100 */
[----:B--2---:R1:W-:Y:S01]  /*9170*/  STS.U8 [R238+UR12+0x5000], R155 ;  /* 0x0050009bee007988 */ /* 0x0043e2000800000c */
[----:B0-----:R-:W-:Y:S02]  /*9180*/  @!P0 IMAD.MOV.U32 R126, RZ, RZ, R110 ;  /* 0x000000ffff7e8224 */ /* 0x001fe400078e006e */
[----:B------:R-:W-:Y:S01]  /*9190*/  @!P0 IMAD.MOV.U32 R127, RZ, RZ, R119 ;  /* 0x000000ffff7f8224 */ /* 0x000fe200078e0077 */
[----:B-1----:R-:W-:-:S04]  /*91a0*/  PRMT R155, RZ, 0x7610, R155 ;  /* 0x00007610ff9b7816 */ /* 0x002fc8000000009b */
[----:B------:R0:W2:Y:S04]  /*91b0*/  @!P0 LDG.E.U8 R156, desc[UR26][R126.64] ;  /* 0x0000001a7e9c8981 */ /* 0x0000a8000c1e1100 */
[----:B---3--:R1:W-:Y:S01]  /*91c0*/  STS.U8 [R238+UR12+0x5200], R154 ;  /* 0x0052009aee007988 */ /* 0x0083e2000800000c */
[----:B0-----:R-:W-:Y:S02]  /*91d0*/  @!P0 IMAD.MOV.U32 R126, RZ, RZ, R118 ;  /* 0x000000ffff7e8224 */ /* 0x001fe400078e0076 */
[----:B------:R-:W-:Y:S01]  /*91e0*/  @!P0 IMAD.MOV.U32 R127, RZ, RZ, R123 ;  /* 0x000000ffff7f8224 */ /* 0x000fe200078e007b */
[----:B-1----:R-:W-:-:S04]  /*91f0*/  PRMT R154, RZ, 0x7610, R154 ;  /* 0x00007610ff9a7816 */ /* 0x002fc8000000009a */
[----:B------:R0:W3:Y:S04]  /*9200*/  @!P0 LDG.E.U8 R155, desc[UR26][R126.64] ;  /* 0x0000001a7e9b8981 */ /* 0x0000e8000c1e1100 */
[----:B----4-:R1:W-:Y:S01]  /*9210*/  STS.U8 [R238+UR12+0x5400], R153 ;  /* 0x00540099ee007988 */ /* 0x0103e2000800000c */
[----:B0-----:R-:W-:Y:S02]  /*9220*/  @!P0 IMAD.MOV.U32 R126, RZ, RZ, R133 ;  /* 0x000000ffff7e8224 */ /* 0x001fe400078e0085 */
[----:B------:R-:W-:Y:S01]  /*9230*/  @!P0 IMAD.MOV.U32 R127, RZ, RZ, R132 ;  /* 0x000000ffff7f8224 */ /* 0x000fe200078e0084 */
[----:B-1----:R-:W-:-:S04]  /*9240*/  PRMT R153, RZ, 0x7610, R153 ;  /* 0x00007610ff997816 */ /* 0x002fc80000000099 */
[----:B------:R0:W4:Y:S04]  /*9250*/  @!P0 LDG.E.U8 R154, desc[UR26][R126.64] ;  /* 0x0000001a7e9a8981 */ /* 0x000128000c1e1100 */
[----:B-----5:R1:W-:Y:S01]  /*9260*/  STS.U8 [R238+UR12+0x5600], R152 ;  /* 0x00560098ee007988 */ /* 0x0203e2000800000c */
[----:B0-----:R-:W-:Y:S02]  /*9270*/  @!P0 IMAD.MOV.U32 R126, RZ, RZ, R180 ;  /* 0x000000ffff7e8224 */ /* 0x001fe400078e00b4 */
[----:B------:R-:W-:Y:S01]  /*9280*/  @!P0 IMAD.MOV.U32 R127, RZ, RZ, R179 ;  /* 0x000000ffff7f8224 */ /* 0x000fe200078e00b3 */
[----:B-1----:R-:W-:-:S04]  /*9290*/  PRMT R152, RZ, 0x7610, R152 ;  /* 0x00007610ff987816 */ /* 0x002fc80000000098 */
[----:B------:R0:W5:Y:S04]  /*92a0*/  @!P0 LDG.E.U8 R153, desc[UR26][R126.64] ;  /* 0x0000001a7e998981 */ /* 0x000168000c1e1100 */
[----:B------:R1:W-:Y:S01]  /*92b0*/  STS.U8 [R238+UR12+0x5800], R151 ;  /* 0x00580097ee007988 */ /* 0x0003e2000800000c */
[----:B0-----:R-:W-:Y:S02]  /*92c0*/  @!P0 IMAD.MOV.U32 R126, RZ, RZ, R188 ;  /* 0x000000ffff7e8224 */ /* 0x001fe400078e00bc */
[----:B------:R-:W-:Y:S01]  /*92d0*/  @!P0 IMAD.MOV.U32 R127, RZ, RZ, R187 ;  /* 0x000000ffff7f8224 */ /* 0x000fe200078e00bb */
[----:B-1----:R-:W-:-:S04]  /*92e0*/  PRMT R151, RZ, 0x7610, R151 ;  /* 0x00007610ff977816 */ /* 0x002fc80000000097 */
[----:B------:R0:W2:Y:S04]  /*92f0*/  @!P0 LDG.E.U8 R152, desc[UR26][R126.64] ;  /* 0x0000001a7e988981 */ /* 0x0000a8000c1e1100 */
        /* <DEDUP_REMOVED lines=64> */
[----:B------:R0:W2:Y:S02]  /*9700*/  @!P0 LDG.E.U8 R141, desc[UR26][R126.64] ;  /* 0x0000001a7e8d8981 */ /* 0x0000a4000c1e1100 */
[----:B0-----:R-:W-:Y:S02]  /*9710*/  @!P0 IMAD.MOV.U32 R126, RZ, RZ, R135 ;  /* 0x000000ffff7e8224 */ /* 0x001fe400078e0087 */
[----:B------:R-:W-:-:S05]  /*9720*/  @!P0 IMAD.MOV.U32 R127, RZ, RZ, R134 ;  /* 0x000000ffff7f8224 */ /* 0x000fca00078e0086 */
[----:B------:R0:W2:Y:S04]  /*9730*/  @!P0 LDG.E.U8 R140, desc[UR26][R126.64] ;  /* 0x0000001a7e8c8981 */ /* 0x0000a8000c1e1100 */
[----:B------:R1:W-:Y:S01]  /*9740*/  STS.U8 [R236+UR12+0x5500], R139 ;  /* 0x0055008bec007988 */ /* 0x0003e2000800000c */
[----:B0-----:R-:W-:Y:S02]  /*9750*/  @!P0 IMAD.MOV.U32 R126, RZ, RZ, R182 ;  /* 0x000000ffff7e8224 */ /* 0x001fe400078e00b6 */
[----:B------:R-:W-:Y:S01]  /*9760*/  @!P0 IMAD.MOV.U32 R127, RZ, RZ, R181 ;  /* 0x000000ffff7f8224 */ /* 0x000fe200078e00b5 */
[----:B-1----:R-:W-:Y:S01]  /*9770*/  PRMT R139, RZ, 0x7610, R139 ;  /* 0x00007610ff8b7816 */ /* 0x002fe2000000008b */
[----:B------:R0:W-:Y:S05]  /*9780*/  STS.U8 [R236+UR12+0x5700], R138 ;  /* 0x0057008aec007988 */ /* 0x0001ea000800000c */
[----:B------:R1:W2:Y:S01]  /*9790*/  @!P0 LDG.E.U8 R139, desc[UR26][R126.64] ;  /* 0x0000001a7e8b8981 */ /* 0x0002a2000c1e1100 */
[----:B0-----:R-:W-:-:S03]  /*97a0*/  PRMT R138, RZ, 0x7610, R138 ;  /* 0x00007610ff8a7816 */ /* 0x001fc6000000008a */
[----:B------:R0:W-:Y:S01]  /*97b0*/  STS.U8 [R236+UR12+0x5900], R174 ;  /* 0x005900aeec007988 */ /* 0x0001e2000800000c */
[----:B-1----:R-:W-:Y:S02]  /*97c0*/  @!P0 IMAD.MOV.U32 R126, RZ, RZ, R190 ;  /* 0x000000ffff7e8224 */ /* 0x002fe400078e00be */
[----:B------:R-:W-:Y:S01]  /*97d0*/  @!P0 IMAD.MOV.U32 R127, RZ, RZ, R189 ;  /* 0x000000ffff7f8224 */ /* 0x000fe200078e00bd */
[----:B0-----:R-:W-:-:S04]  /*97e0*/  PRMT R174, RZ, 0x7610, R174 ;  /* 0x00007610ffae7816 */ /* 0x001fc800000000ae */
[----:B------:R0:W3:Y:S04]  /*97f0*/  @!P0 LDG.E.U8 R138, desc[UR26][R126.64] ;  /* 0x0000001a7e8a8981 */ /* 0x0000e8000c1e1100 */
[----:B------:R1:W-:Y:S01]  /*9800*/  STS.U8 [R236+UR12+0x5b00], R173 ;  /* 0x005b00adec007988 */ /* 0x0003e2000800000c */
[----:B0-----:R-:W-:Y:S02]  /*9810*/  @!P0 IMAD.MOV.U32 R126, RZ, RZ, R198 ;  /* 0x000000ffff7e8224 */ /* 0x001fe400078e00c6 */
[----:B------:R-:W-:Y:S01]  /*9820*/  @!P0 IMAD.MOV.U32 R127, RZ, RZ, R197 ;  /* 0x000000ffff7f8224 */ /* 0x000fe200078e00c5 */
[----:B-1----:R-:W-:-:S04]  /*9830*/  PRMT R173, RZ, 0x7610, R173 ;  /* 0x00007610ffad7816 */ /* 0x002fc800000000ad */
[----:B------:R0:W4:Y:S04]  /*9840*/  @!P0 LDG.E.U8 R174, desc[UR26][R126.64] ;  /* 0x0000001a7eae8981 */ /* 0x000128000c1e1100 */
[----:B------:R1:W-:Y:S01]  /*9850*/  STS.U8 [R236+UR12+0x5d00], R172 ;  /* 0x005d00acec007988 */ /* 0x0003e2000800000c */
[----:B0-----:R-:W-:Y:S02]  /*9860*/  @!P0 IMAD.MOV.U32 R126, RZ, RZ, R206 ;  /* 0x000000ffff7e8224 */ /* 0x001fe400078e00ce */
[----:B------:R-:W-:Y:S01]  /*9870*/  @!P0 IMAD.MOV.U32 R127, RZ, RZ, R205 ;  /* 0x000000ffff7f8224 */ /* 0x000fe200078e00cd */
[----:B-1----:R-:W-:-:S04]  /*9880*/  PRMT R172, RZ, 0x7610, R172 ;  /* 0x00007610ffac7816 */ /* 0x002fc800000000ac */
[----:B------:R0:W5:Y:S01]  /*9890*/  @!P0 LDG.E.U8 R173, desc[UR26][R126.64] ;  /* 0x0000001a7ead8981 */ /* 0x000162000c1e1100 */
[----:B------:R-:W-:-:S03]  /*98a0*/  LOP3.LUT R235, R238, 0x30, RZ, 0x3c, !PT ;  /* 0x00000030eeeb7812 */ /* 0x000fc600078e3cff */
[----:B------:R1:W-:Y:S01]  /*98b0*/  STS.U8 [R236+UR12+0x5f00], R171 ;  /* 0x005f00abec007988 */ /* 0x0003e2000800000c */
        /* <DEDUP_REMOVED lines=168> */
[----:B------:R0:W5:Y:S02]  /*a340*/  @!P0 LDG.E.U8 R141, desc[UR26][R126.64] ;  /* 0x0000001a7e8d8981 */ /* 0x000164000c1e1100 */
[----:B0-----:R-:W-:Y:S02]  /*a350*/  @!P0 IMAD.MOV.U32 R126, RZ, RZ, R234 ;  /* 0x000000ffff7e8224 */ /* 0x001fe400078e00ea */
[----:B------:R-:W-:-:S05]  /*a360*/  @!P0 IMAD.MOV.U32 R127, RZ, RZ, R233 ;  /* 0x000000ffff7f8224 */ /* 0x000fca00078e00e9 */
[----:B------:R-:W5:Y:S04]  /*a370*/  @!P0 LDG.E.U8 R140, desc[UR26][R126.64] ;  /* 0x0000001a7e8c8981 */ /* 0x000f68000c1e1100 */
[----:B------:R0:W-:Y:S04]  /*a380*/  STS.U8 [R237+UR12+0x3280], R139 ;  /* 0x0032808bed007988 */ /* 0x0001e8000800000c */
        /* <DEDUP_REMOVED lines=18> */
[----:B--2---:R0:W-:Y:S04]  /*a4b0*/  STS.U8 [R236+UR12+0x3900], R157 ;  /* 0x0039009dec007988 */ /* 0x0041e8000800000c */
[----:B---3--:R0:W-:Y:S04]  /*a4c0*/  STS.U8 [R236+UR12+0x3b00], R156 ;  /* 0x003b009cec007988 */ /* 0x0081e8000800000c */
[----:B----4-:R0:W-:Y:S04]  /*a4d0*/  STS.U8 [R236+UR12+0x3d00], R155 ;  /* 0x003d009bec007988 */ /* 0x0101e8000800000c */
[----:B-----5:R0:W-:Y:S04]  /*a4e0*/  STS.U8 [R236+UR12+0x3f00], R154 ;  /* 0x003f009aec007988 */ /* 0x0201e8000800000c */
        /* <DEDUP_REMOVED lines=15> */
[----:B------:R0:W-:Y:S01]  /*a5e0*/  STS.U8 [R235+UR12+0x3f80], R140 ;  /* 0x003f808ceb007988 */ /* 0x0001e2000800000c */
[----:B------:R1:W-:Y:S06]  /*a5f0*/  MEMBAR.ALL.CTA ;  /* 0x0000000000007992 */ /* 0x0003ec0000008000 */
[----:B-1----:R-:W1:Y:S01]  /*a600*/  FENCE.VIEW.ASYNC.S ;  /* 0x00000000000073c6 */ /* 0x002e620000000000 */
[----:B------:R-:W-:Y:S01]  /*a610*/  ULEA UR10, UR31, UR12, 0x3 ;  /* 0x0000000c1f0a7291 */ /* 0x000fe2000f8e18ff */
[----:B------:R-:W-:-:S03]  /*a620*/  UMOV UR4, UR5 ;  /* 0x0000000500047c82 */ /* 0x000fc60008000000 */
[----:B------:R-:W-:Y:S01]  /*a630*/  UIADD3 UR10, UPT, UPT, UR10, 0x6000, URZ ;  /* 0x000060000a0a7890 */ /* 0x000fe2000fffe0ff */
[----:B-1----:R-:W-:Y:S06]  /*a640*/  BAR.SYNC.DEFER_BLOCKING 0x0 ;  /* 0x0000000000007b1d */ /* 0x002fec0000010000 */
[----:B0-----:R-:W-:Y:S05]  /*a650*/  BRA.U UP1, `(.L_x_9) ;  /* 0x0000000101387547 */ /* 0x001fea000b800000 */
[----:B------:R-:W-:Y:S01]  /*a660*/  UMOV UR20, UR6 ;  /* 0x0000000600147c82 */ /* 0x000fe20008000000 */
[----:B------:R-:W-:Y:S01]  /*a670*/  UMOV UR21, 0x80004020 ;  /* 0x8000402000157882 */ /* 0x000fe20000000000 */
[----:B------:R-:W-:Y:S01]  /*a680*/  UMOV UR22, UR8 ;  /* 0x0000000800167c82 */ /* 0x000fe20008000000 */
[----:B------:R-:W-:Y:S01]  /*a690*/  UMOV UR23, 0x80004020 ;  /* 0x8000402000177882 */ /* 0x000fe20000000000 */
[----:B------:R-:W-:Y:S01]  /*a6a0*/  UMOV UR24, 0x0 ;  /* 0x0000000000187882 */ /* 0x000fe20000000000 */
[----:B------:R-:W-:Y:S01]  /*a6b0*/  UMOV UR25, 0x4208490 ;  /* 0x0420849000197882 */ /* 0x000fe20000000000 */
[----:B------:R-:W-:Y:S01]  /*a6c0*/  UMOV UR11, URZ ;  /* 0x000000ff000b7c82 */ /* 0x000fe20008000000 */
[----:B------:R-:W-:Y:S01]  /*a6d0*/  UMOV UR36, 0x0 ;  /* 0x0000000000247882 */ /* 0x000fe20000000000 */
[----:B------:R-:W-:Y:S01]  /*a6e0*/  UMOV UR37, 0x4208490 ;  /* 0x0420849000257882 */ /* 0x000fe20000000000 */
[----:B------:R0:W-:Y:S01]  /*a6f0*/  UTCQMMA gdesc[UR20], gdesc[UR22], tmem[UR13], tmem[UR24], idesc[UR25], UPT ;  /* 0x00ff1816140075ea */ /* 0x0001e2000b80030d */
[----:B------:R-:W-:Y:S01]  /*a700*/  UMOV UR5, UR10 ;  /* 0x0000000a00057c82 */ /* 0x000fe20008000000 */
[----:B------:R0:W-:Y:S01]  /*a710*/  UTCQMMA gdesc[UR16], gdesc[UR18], tmem[UR13], tmem[UR36], idesc[UR37], UPT ;  /* 0x00ff2412100075ea */ /* 0x0001e2000b80030d */
[----:B------:R0:W-:Y:S01]  /*a720*/  UTCBAR [UR5], URZ ;  /* 0x000000ff050073e9 */ /* 0x0001e200080000ff */
[----:B------:R-:W-:-:S02]  /*a730*/  NOP ;  /* 0x0000000000007918 */ /* 0x000fc40000000000 */
.L_x_9:
[----:B------:R-:W-:Y:S01]  /*a740*/  UIADD3 UR31, UPT, UPT, UR31, 0x1, URZ ;  /* 0x000000011f1f7890 */ /* 0x000fe2000fffe0ff */
[----:B------:R-:W-:Y:S01]  /*a750*/  IMAD.U32 R126, RZ, RZ, UR4 ;  /* 0x00000004ff7e7e24 */ /* 0x000fe2000f8e00ff */
[----:B------:R-:W-:Y:S02]  /*a760*/  UIADD3 UR29, UPT, UPT, UR29, -0x1, URZ ;  /* 0xffffffff1d1d7890 */ /* 0x000fe4000fffe0ff */
[----:B------:R-:W-:Y:S02]  /*a770*/  UISETP.GT.AND UP2, UPT, UR31, 0x1, UPT ;  /* 0x000000011f00788c */ /* 0x000fe4000bf44270 */
[----:B------:R-:W-:Y:S02]  /*a780*/  UIADD3 UR30, UPT, UPT, UR30, -0x40, URZ ;  /* 0xffffffc01e1e7890 */ /* 0x000fe4000fffe0ff */
[----:B0-----:R-:W-:Y:S02]  /*a790*/  USEL UR5, URZ, 0x1, !UP2 ;  /* 0x00000001ff057887 */ /* 0x001fe4000d000000 */
[----:B------:R-:W-:-:S02]  /*a7a0*/  USEL UR31, UR31, URZ, !UP2 ;  /* 0x000000ff1f1f7287 */ /* 0x000fc4000d000000 */
[----:B------:R-:W-:Y:S02]  /*a7b0*/  UISETP.NE.U32.AND UP2, UPT, UR29, URZ, UPT ;  /* 0x000000ff1d00728c */ /* 0x000fe4000bf45070 */
[----:B------:R-:W-:-:S07]  /*a7c0*/  ULOP3.LUT UR5, UR4, UR5, URZ, 0x3c, !UPT ;  /* 0x0000000504057292 */ /* 0x000fce000f8e3cff */
[----:B------:R-:W-:Y:S05]  /*a7d0*/  BRA.U UP2, `(.L_x_10) ;  /* 0xffffffd102787547 */ /* 0x000fea000b83ffff */
.L_x_7:
[----:B------:R-:W-:Y:S01]  /*a7e0*/  UISETP.GE.AND UP1, UPT, UR32, 0x40, UPT ;  /* 0x000000402000788c */ /* 0x000fe2000bf26270 */
[----:B------:R-:W1:Y:S08]  /*a7f0*/  LDCU.128 UR16, c[0x0][0x390] ;  /* 0x00007200ff1077ac */ /* 0x000e700008000c00 */
[----:B------:R-:W-:Y:S05]  /*a800*/  BRA.U !UP1, `(.L_x_11) ;  /* 0x0000000109107547 */ /* 0x000fea000b800000 */
[----:B------:R-:W-:-:S06]  /*a810*/  USHF.L.U32 UR4, UR4, 0x1f, URZ ;  /* 0x0000001f04047899 */ /* 0x000fcc00080006ff */
[----:B------:R-:W-:-:S04]  /*a820*/  IMAD.U32 R2, RZ, RZ, UR4 ;  /* 0x00000004ff027e24 */ /* 0x000fc8000f8e00ff */
[----:B------:R-:W2:Y:S02]  /*a830*/  SYNCS.PHASECHK.TRANS64.TRYWAIT P0, [UR10], R2 ;  /* 0x00000002ff0075a7 */ /* 0x000ea4000800110a */
[----:B--2---:R-:W-:Y:S05]  /*a840*/  @!P0 BRA `(.L_x_12) ;  /* 0x0000002c00048947 */ /* 0x004fea0003800000 */
.L_x_11:
[----:B------:R-:W2:Y:S01]  /*a850*/  LDL.LU R73, [R1+0xf4] ;  /* 0x0000f40001497983 */ /* 0x000ea20000300800 */
[----:B------:R-:W3:Y:S03]  /*a860*/  LDCU UR4, c[0x0][0x3b4] ;  /* 0x00007680ff0477ac */ /* 0x000ee60008000800 */
[----:B------:R-:W4:Y:S04]  /*a870*/  LDL.LU R72, [R1+0xf0] ;  /* 0x0000f00001487983 */ /* 0x000f280000300800 */
[----:B------:R-:W5:Y:S04]  /*a880*/  LDL.LU R70, [R1+0xec] ;  /* 0x0000ec0001467983 */ /* 0x000f680000300800 */
[----:B------:R-:W2:Y:S04]  /*a890*/  LDL.LU R68, [R1+0xe8] ;  /* 0x0000e80001447983 */ /* 0x000ea80000300800 */
[----:B------:R-:W2:Y:S01]  /*a8a0*/  LDL.LU R71, [R1] ;  /* 0x0000000001477983 */ /* 0x000ea20000300800 */
[----:B------:R-:W-:Y:S01]  /*a8b0*/  LEA R238, R238, UR12, 0x4 ;  /* 0x0000000ceeee7c11 */ /* 0x000fe2000f8e20ff */
[----:B------:R-:W-:Y:S06]  /*a8c0*/  BAR.SYNC.DEFER_BLOCKING 0x0 ;  /* 0x0000000000007b1d */ /* 0x000fec0000010000 */
[----:B------:R-:W0:Y:S01]  /*a8d0*/  S2R R74, SR_TID.X ;  /* 0x00000000004a7919 */ /* 0x000e220000002100 */
[----:B------:R-:W1:Y:S02]  /*a8e0*/  @!P1 SYNCS.CCTL.IV [UR12+0x6000] ;  /* 0x00600000ff0099b1 */ /* 0x000e64000800000c */
[----:B-1----:R-:W-:Y:S06]  /*a8f0*/  BAR.SYNC.DEFER_BLOCKING 0x0 ;  /* 0x0000000000007b1d */ /* 0x002fec0000010000 */
[----:B------:R-:W-:Y:S01]  /*a900*/  LDTM.16dp32bit_t0_t15.x64 R4, tmem[UR14] ;  /* 0x0000000e000479ee */ /* 0x000fe20008b00000 */
[----:B------:R-:W1:Y:S01]  /*a910*/  LDTM.16dp32bit_t16_t31.x64 R4, tmem[UR14+0x40] ;  /* 0x0000400e000479ee */ /* 0x000e620008b20000 */
[----:B0-----:R-:W-:-:S02]  /*a920*/  IMAD.SHL.U32 R3, R74, 0x80, RZ ;  /* 0x000000804a037824 */ /* 0x001fc400078e00ff */
[----:B------:R-:W-:-:S03]  /*a930*/  IMAD.SHL.U32 R2, R74, 0x10, RZ ;  /* 0x000000104a027824 */ /* 0x000fc600078e00ff */
[----:B------:R-:W-:Y:S01]  /*a940*/  LOP3.LUT R69, R3, 0x800, RZ, 0xc0, !PT ;  /* 0x0000080003457812 */ /* 0x000fe200078ec0ff */
[----:B------:R-:W-:Y:S01]  /*a950*/  IMAD.SHL.U32 R3, R74, 0x8, RZ ;  /* 0x000000084a037824 */ /* 0x000fe200078e00ff */
[----:B------:R-:W-:Y:S01]  /*a960*/  LOP3.LUT R2, R2, 0xf0, RZ, 0xc0, !PT ;  /* 0x000000f002027812 */ /* 0x000fe200078ec0ff */
[----:B------:R-:W0:Y:S01]  /*a970*/  @!P1 SYNCS.CCTL.IV [UR12+0x6008] ;  /* 0x00600800ff0099b1 */ /* 0x000e22000800000c */
[----:B------:R-:W-:Y:S02]  /*a980*/  NOP ;  /* 0x0000000000007918 */ /* 0x000fe40000000000 */
[----:B------:R-:W-:Y:S02]  /*a990*/  IADD3 R2, PT, PT, R2, UR12, R69 ;  /* 0x0000000c02027c10 */ /* 0x000fe4000fffe045 */
[----:B------:R-:W-:Y:S02]  /*a9a0*/  LOP3.LUT R3, R3, 0x300, RZ, 0xc0, !PT ;  /* 0x0000030003037812 */ /* 0x000fe400078ec0ff */
[----:B-1----:R-:W-:-:S02]  /*a9b0*/  F2FP.SATFINITE.E5M2.F32.PACK_AB_MERGE_C R4, R5, R4, RZ ;  /* 0x000000040504723e */ /* 0x002fc400048060ff */
[----:B------:R-:W-:Y:S02]  /*a9c0*/  F2FP.SATFINITE.E5M2.F32.PACK_AB_MERGE_C R6, R7, R6, RZ ;  /* 0x000000060706723e */ /* 0x000fe400048060ff */
[----:B------:R-:W-:Y:S02]  /*a9d0*/  F2FP.SATFINITE.E5M2.F32.PACK_AB_MERGE_C R8, R9, R8, RZ ;  /* 0x000000080908723e */ /* 0x000fe400048060ff */
[----:B------:R-:W-:Y:S02]  /*a9e0*/  F2FP.SATFINITE.E5M2.F32.PACK_AB_MERGE_C R12, R13, R12, RZ ;  /* 0x0000000c0d0c723e */ /* 0x000fe400048060ff */
[----:B------:R-:W-:Y:S02]  /*a9f0*/  F2FP.SATFINITE.E5M2.F32.PACK_AB_MERGE_C R14, R15, R14, RZ ;  /* 0x0000000e0f0e723e */ /* 0x000fe400048060ff */
[----:B------:R-:W-:Y:S02]  /*aa00*/  F2FP.SATFINITE.E5M2.F32.PACK_AB_MERGE_C R16, R17, R16, RZ ;  /* 0x000000101110723e */ /* 0x000fe400048060ff */
[----:B------:R-:W-:-:S02]  /*aa10*/  F2FP.SATFINITE.E5M2.F32.PACK_AB_MERGE_C R20, R21, R20, RZ ;  /* 0x000000141514723e */ /* 0x000fc400048060ff */
[----:B------:R-:W-:Y:S02]  /*aa20*/  F2FP.SATFINITE.E5M2.F32.PACK_AB_MERGE_C R22, R23, R22, RZ ;  /* 0x000000161716723e */ /* 0x000fe400048060ff */
[----:B------:R-:W-:Y:S02]  /*aa30*/  F2FP.SATFINITE.E5M2.F32.PACK_AB_MERGE_C R24, R25, R24, RZ ;  /* 0x000000181918723e */ /* 0x000fe400048060ff */
[----:B------:R-:W-:Y:S02]  /*aa40*/  F2FP.SATFINITE.E5M2.F32.PACK_AB_MERGE_C R18, R19, R18, RZ ;  /* 0x000000121312723e */ /* 0x000fe400048060ff */
[----:B------:R-:W-:Y:S02]  /*aa50*/  F2FP.SATFINITE.E5M2.F32.PACK_AB_MERGE_C R32, R33, R32, RZ ;  /* 0x000000202120723e */ /* 0x000fe400048060ff */
[----:B------:R-:W-:Y:S02]  /*aa60*/  F2FP.SATFINITE.E5M2.F32.PACK_AB_MERGE_C R34, R35, R34, RZ ;  /* 0x000000222322723e */ /* 0x000fe400048060ff */
[----:B------:R-:W-:-:S02]  /*aa70*/  F2FP.SATFINITE.E5M2.F32.PACK_AB_MERGE_C R36, R37, R36, RZ ;  /* 0x000000242524723e */ /* 0x000fc400048060ff */
[----:B------:R-:W-:Y:S02]  /*aa80*/  LOP3.LUT R19, R4, 0xffff, RZ, 0xc0, !PT ;  /* 0x0000ffff04137812 */ /* 0x000fe400078ec0ff */
[----:B------:R-:W-:Y:S02]  /*aa90*/  LOP3.LUT R21, R8, 0xffff, RZ, 0xc0, !PT ;  /* 0x0000ffff08157812 */ /* 0x000fe400078ec0ff */
[----:B------:R-:W-:Y:S02]  /*aaa0*/  LOP3.LUT R12, R12, 0xffff, RZ, 0xc0, !PT ;  /* 0x0000ffff0c0c7812 */ /* 0x000fe400078ec0ff */
[----:B------:R-:W-:Y:S02]  /*aab0*/  LOP3.LUT R23, R14, 0xffff, RZ, 0xc0, !PT ;  /* 0x0000ffff0e177812 */ /* 0x000fe400078ec0ff */
[----:B------:R-:W-:Y:S02]  /*aac0*/  LOP3.LUT R33, R16, 0xffff, RZ, 0xc0, !PT ;  /* 0x0000ffff10217812 */ /* 0x000fe400078ec0ff */
[----:B------:R-:W-:-:S02]  /*aad0*/  F2FP.SATFINITE.E5M2.F32.PACK_AB_MERGE_C R28, R29, R28, RZ ;  /* 0x0000001c1d1c723e */ /* 0x000fc400048060ff */
[----:B------:R-:W-:Y:S02]  /*aae0*/  F2FP.SATFINITE.E5M2.F32.PACK_AB_MERGE_C R30, R31, R30, RZ ;  /* 0x0000001e1f1e723e */ /* 0x000fe400048060ff */
[----:B------:R-:W-:Y:S02]  /*aaf0*/  F2FP.SATFINITE.E5M2.F32.PACK_AB_MERGE_C R38, R39, R38, RZ ;  /* 0x000000262726723e */ /* 0x000fe400048060ff */
[----:B------:R-:W-:Y:S02]  /*ab00*/  F2FP.SATFINITE.E5M2.F32.PACK_AB_MERGE_C R40, R41, R40, RZ ;  /* 0x000000282928723e */ /* 0x000fe400048060ff */
[----:B------:R-:W-:Y:S02]  /*ab10*/  LOP3.LUT R20, R20, 0xffff, RZ, 0xc0, !PT ;  /* 0x0000ffff14147812 */ /* 0x000fe400078ec0ff */
[----:B------:R-:W-:Y:S02]  /*ab20*/  LOP3.LUT R37, R24, 0xffff, RZ, 0xc0, !PT ;  /* 0x0000ffff18257812 */ /* 0x000fe400078ec0ff */
[----:B------:R-:W-:Y:S01]  /*ab30*/  LOP3.LUT R35, R22, 0xffff, RZ, 0xc0, !PT ;  /* 0x0000ffff16237812 */ /* 0x000fe200078ec0ff */
[----:B------:R-:W3:Y:S01]  /*ab40*/  LDL.LU R24, [R1+0xfc] ;  /* 0x0000fc0001187983 */ /* 0x000ee20000300800 */
[----:B------:R-:W-:-:S02]  /*ab50*/  F2FP.SATFINITE.E5M2.F32.PACK_AB_MERGE_C R44, R45, R44, RZ ;  /* 0x0000002c2d2c723e */ /* 0x000fc400048060ff */
[----:B------:R-:W-:Y:S02]  /*ab60*/  F2FP.SATFINITE.E5M2.F32.PACK_AB_MERGE_C R46, R47, R46, RZ ;  /* 0x0000002e2f2e723e */ /* 0x000fe400048060ff */
[----:B------:R-:W-:Y:S02]  /*ab70*/  F2FP.SATFINITE.E5M2.F32.PACK_AB_MERGE_C R48, R49, R48, RZ ;  /* 0x000000303130723e */ /* 0x000fe400048060ff */
[----:B------:R-:W-:Y:S02]  /*ab80*/  F2FP.SATFINITE.E5M2.F32.PACK_AB_MERGE_C R42, R43, R42, RZ ;  /* 0x0000002a2b2a723e */ /* 0x000fe400048060ff */
[----:B------:R-:W-:Y:S02]  /*ab90*/  F2FP.SATFINITE.E5M2.F32.PACK_AB_MERGE_C R52, R53, R52, RZ ;  /* 0x000000343534723e */ /* 0x000fe400048060ff */
[----:B------:R-:W-:Y:S02]  /*aba0*/  F2FP.SATFINITE.E5M2.F32.PACK_AB_MERGE_C R54, R55, R54, RZ ;  /* 0x000000363736723e */ /* 0x000fe400048060ff */
[----:B------:R-:W-:-:S02]  /*abb0*/  F2FP.SATFINITE.E5M2.F32.PACK_AB_MERGE_C R56, R57, R56, RZ ;  /* 0x000000383938723e */ /* 0x000fc400048060ff */
[----:B------:R-:W-:Y:S02]  /*abc0*/  PRMT R4, R33, 0x3340, R0 ;  /* 0x0000334021047816 */ /* 0x000fe40000000000 */
[----:B------:R-:W-:Y:S02]  /*abd0*/  PRMT R5, R12, 0x3340, R23 ;  /* 0x000033400c057816 */ /* 0x000fe40000000017 */
[----:B------:R-:W-:Y:S02]  /*abe0*/  PRMT R7, R20, 0x3340, R35 ;  /* 0x0000334014077816 */ /* 0x000fe40000000023 */
[----:B------:R-:W-:Y:S02]  /*abf0*/  LOP3.LUT R28, R28, 0xffff, RZ, 0xc0, !PT ;  /* 0x0000ffff1c1c7812 */ /* 0x000fe400078ec0ff */
[----:B------:R-:W-:Y:S02]  /*ac00*/  LOP3.LUT R39, R30, 0xffff, RZ, 0xc0, !PT ;  /* 0x0000ffff1e277812 */ /* 0x000fe400078ec0ff */
[----:B------:R-:W-:-:S02]  /*ac10*/  LOP3.LUT R41, R32, 0xffff, RZ, 0xc0, !PT ;  /* 0x0000ffff20297812 */ /* 0x000fc400078ec0ff */
[----:B------:R-:W-:Y:S02]  /*ac20*/  LOP3.LUT R36, R36, 0xffff, RZ, 0xc0, !PT ;  /* 0x0000ffff24247812 */ /* 0x000fe400078ec0ff */
[----:B------:R-:W-:Y:S02]  /*ac30*/  LOP3.LUT R43, R38, 0xffff, RZ, 0xc0, !PT ;  /* 0x0000ffff262b7812 */ /* 0x000fe400078ec0ff */
[----:B------:R-:W-:Y:S02]  /*ac40*/  LOP3.LUT R45, R40, 0xffff, RZ, 0xc0, !PT ;  /* 0x0000ffff282d7812 */ /* 0x000fe400078ec0ff */
[----:B------:R-:W-:Y:S02]  /*ac50*/  LOP3.LUT R44, R44, 0xffff, RZ, 0xc0, !PT ;  /* 0x0000ffff2c2c7812 */ /* 0x000fe400078ec0ff */
[----:B------:R-:W-:Y:S02]  /*ac60*/  LOP3.LUT R47, R46, 0xffff, RZ, 0xc0, !PT ;  /* 0x0000ffff2e2f7812 */ /* 0x000fe400078ec0ff */
[----:B------:R-:W-:-:S02]  /*ac70*/  LOP3.LUT R49, R48, 0xffff, RZ, 0xc0, !PT ;  /* 0x0000ffff30317812 */ /* 0x000fc400078ec0ff */
[----:B------:R-:W-:Y:S02]  /*ac80*/  F2FP.SATFINITE.E5M2.F32.PACK_AB_MERGE_C R10, R11, R10, RZ ;  /* 0x0000000a0b0a723e */ /* 0x000fe400048060ff */
[----:B------:R-:W-:Y:S02]  /*ac90*/  F2FP.SATFINITE.E5M2.F32.PACK_AB_MERGE_C R50, R51, R50, RZ ;  /* 0x000000323332723e */ /* 0x000fe400048060ff */
[----:B------:R-:W-:Y:S02]  /*aca0*/  PRMT R11, R5, 0x5410, R4 ;  /* 0x00005410050b7816 */ /* 0x000fe40000000004 */
[----:B------:R-:W-:Y:S02]  /*acb0*/  LOP3.LUT R52, R52, 0xffff, RZ, 0xc0, !PT ;  /* 0x0000ffff34347812 */ /* 0x000fe400078ec0ff */
[----:B------:R-:W-:Y:S02]  /*acc0*/  LOP3.LUT R51, R54, 0xffff, RZ, 0xc0, !PT ;  /* 0x0000ffff36337812 */ /* 0x000fe400078ec0ff */
[----:B------:R-:W-:-:S02]  /*acd0*/  LOP3.LUT R53, R56, 0xffff, RZ, 0xc0, !PT ;  /* 0x0000ffff38357812 */ /* 0x000fc400078ec0ff */
[----:B------:R-:W-:Y:S02]  /*ace0*/  F2FP.SATFINITE.E5M2.F32.PACK_AB_MERGE_C R60, R61, R60, RZ ;  /* 0x0000003c3d3c723e */ /* 0x000fe400048060ff */
[----:B------:R-:W-:Y:S02]  /*acf0*/  F2FP.SATFINITE.E5M2.F32.PACK_AB_MERGE_C R62, R63, R62, RZ ;  /* 0x0000003e3f3e723e */ /* 0x000fe400048060ff */
[----:B------:R-:W-:Y:S02]  /*ad00*/  F2FP.SATFINITE.E5M2.F32.PACK_AB_MERGE_C R64, R65, R64, RZ ;  /* 0x000000404140723e */ /* 0x000fe400048060ff */
[--C-:B------:R-:W-:Y:S02]  /*ad10*/  PRMT R4, R45, 0x3340, R0.reuse ;  /* 0x000033402d047816 */ /* 0x100fe40000000000 */
[----:B------:R-:W-:Y:S02]  /*ad20*/  PRMT R5, R36, 0x3340, R43 ;  /* 0x0000334024057816 */ /* 0x000fe4000000002b */
[----:B------:R-:W-:-:S02]  /*ad30*/  PRMT R8, R53, 0x3340, R0 ;  /* 0x0000334035087816 */ /* 0x000fc40000000000 */
[----:B------:R-:W-:Y:S02]  /*ad40*/  PRMT R17, R52, 0x3340, R51 ;  /* 0x0000334034117816 */ /* 0x000fe40000000033 */
[----:B------:R-:W-:Y:S02]  /*ad50*/  F2FP.SATFINITE.E5M2.F32.PACK_AB_MERGE_C R26, R27, R26, RZ ;  /* 0x0000001a1b1a723e */ /* 0x000fe400048060ff */
[----:B------:R-:W-:Y:S02]  /*ad60*/  PRMT R25, R5, 0x5410, R4 ;  /* 0x0000541005197816 */ /* 0x000fe40000000004 */
[----:B------:R-:W-:Y:S02]  /*ad70*/  LOP3.LUT R60, R60, 0xffff, RZ, 0xc0, !PT ;  /* 0x0000ffff3c3c7812 */ /* 0x000fe400078ec0ff */
[----:B------:R-:W-:Y:S02]  /*ad80*/  LOP3.LUT R55, R62, 0xffff, RZ, 0xc0, !PT ;  /* 0x0000ffff3e377812 */ /* 0x000fe400078ec0ff */
[----:B------:R-:W-:-:S02]  /*ad90*/  LOP3.LUT R57, R64, 0xffff, RZ, 0xc0, !PT ;  /* 0x0000ffff40397812 */ /* 0x000fc400078ec0ff */
[----:B------:R-:W-:Y:S02]  /*ada0*/  SHF.R.U32.HI R4, RZ, 0x8, R21 ;  /* 0x00000008ff047819 */ /* 0x000fe40000011615 */
[----:B------:R-:W-:Y:S02]  /*adb0*/  SHF.R.U32.HI R5, RZ, 0x8, R12 ;  /* 0x00000008ff057819 */ /* 0x000fe4000001160c */
[----:B------:R-:W-:Y:S02]  /*adc0*/  PRMT R29, R17, 0x5410, R8 ;  /* 0x00005410111d7816 */ /* 0x000fe40000000008 */
[----:B------:R-:W-:Y:S02]  /*add0*/  PRMT R8, R60, 0x3340, R55 ;  /* 0x000033403c087816 */ /* 0x000fe40000000037 */
[----:B------:R-:W-:Y:S02]  /*ade0*/  LOP3.LUT R4, R4, 0xffff, RZ, 0xc0, !PT ;  /* 0x0000ffff04047812 */ /* 0x000fe400078ec0ff */
[----:B------:R-:W-:-:S02]  /*adf0*/  LOP3.LUT R5, R5, 0xffff, RZ, 0xc0, !PT ;  /* 0x0000ffff05057812 */ /* 0x000fc400078ec0ff */
[----:B------:R-:W-:Y:S02]  /*ae00*/  LOP3.LUT R10, R10, 0xffff, RZ, 0xc0, !PT ;  /* 0x0000ffff0a0a7812 */ /* 0x000fe400078ec0ff */
[----:B------:R-:W-:Y:S02]  /*ae10*/  LOP3.LUT R26, R26, 0xffff, RZ, 0xc0, !PT ;  /* 0x0000ffff1a1a7812 */ /* 0x000fe400078ec0ff */
[----:B------:R-:W-:Y:S02]  /*ae20*/  LOP3.LUT R18, R18, 0xffff, RZ, 0xc0, !PT ;  /* 0x0000ffff12127812 */ /* 0x000fe400078ec0ff */
[----:B------:R-:W-:Y:S02]  /*ae30*/  LOP3.LUT R34, R34, 0xffff, RZ, 0xc0, !PT ;  /* 0x0000ffff22227812 */ /* 0x000fe400078ec0ff */
[----:B------:R-:W-:Y:S02]  /*ae40*/  F2FP.SATFINITE.E5M2.F32.PACK_AB_MERGE_C R58, R59, R58, RZ ;  /* 0x0000003a3b3a723e */ /* 0x000fe400048060ff */
[----:B------:R-:W-:-:S02]  /*ae50*/  F2FP.SATFINITE.E5M2.F32.PACK_AB_MERGE_C R66, R67, R66, RZ ;  /* 0x000000424342723e */ /* 0x000fc400048060ff */
[----:B--2---:R-:W-:Y:S02]  /*ae60*/  ISETP.GE.AND P0, PT, R71, UR18, PT ;  /* 0x0000001247007c0c */ /* 0x004fe4000bf06270 */
[----:B------:R-:W-:Y:S02]  /*ae70*/  LOP3.LUT R42, R42, 0xffff, RZ, 0xc0, !PT ;  /* 0x0000ffff2a2a7812 */ /* 0x000fe400078ec0ff */
[----:B-----5:R-:W-:Y:S02]  /*ae80*/  ISETP.LT.AND P4, PT, R70, UR19, !P0 ;  /* 0x0000001346007c0c */ /* 0x020fe4000c781270 */
[----:B------:R-:W-:Y:S02]  /*ae90*/  LOP3.LUT R70, R6, 0xffff, RZ, 0xc0, !PT ;  /* 0x0000ffff06467812 */ /* 0x000fe400078ec0ff */
[----:B------:R-:W-:Y:S01]  /*aea0*/  ISETP.LT.AND P3, PT, R68, UR19, !P0 ;  /* 0x0000001344007c0c */ /* 0x000fe2000c761270 */
[----:B------:R-:W-:Y:S01]  /*aeb0*/  IMAD.IADD R68, R3, 0x1, R2 ;  /* 0x0000000103447824 */ /* 0x000fe200078e0202 */
[----:B------:R-:W-:-:S02]  /*aec0*/  PRMT R2, R21, 0x3340, R0 ;  /* 0x0000334015027816 */ /* 0x000fc40000000000 */
[----:B------:R-:W-:Y:S02]  /*aed0*/  PRMT R3, R19, 0x3340, R70 ;  /* 0x0000334013037816 */ /* 0x000fe40000000046 */
[----:B------:R-:W-:Y:S02]  /*aee0*/  PRMT R6, R37, 0x3340, R0 ;  /* 0x0000334025067816 */ /* 0x000fe40000000000 */
[----:B------:R-:W-:Y:S02]  /*aef0*/  PRMT R9, R3, 0x5410, R2 ;  /* 0x0000541003097816 */ /* 0x000fe40000000002 */
[----:B------:R-:W-:Y:S02]  /*af00*/  PRMT R13, R7, 0x5410, R6 ;  /* 0x00005410070d7816 */ /* 0x000fe40000000006 */
[----:B------:R-:W-:Y:S02]  /*af10*/  PRMT R2, R41, 0x3340, R0 ;  /* 0x0000334029027816 */ /* 0x000fe40000000000 */
[----:B------:R-:W-:-:S02]  /*af20*/  PRMT R3, R28, 0x3340, R39 ;  /* 0x000033401c037816 */ /* 0x000fc40000000027 */
[----:B------:R-:W-:Y:S02]  /*af30*/  PRMT R6, R49, 0x3340, R0 ;  /* 0x0000334031067816 */ /* 0x000fe40000000000 */
[----:B------:R-:W-:Y:S02]  /*af40*/  PRMT R7, R44, 0x3340, R47 ;  /* 0x000033402c077816 */ /* 0x000fe4000000002f */
[----:B------:R-:W-:Y:S02]  /*af50*/  PRMT R15, R3, 0x5410, R2 ;  /* 0x00005410030f7816 */ /* 0x000fe40000000002 */
[----:B------:R-:W-:Y:S02]  /*af60*/  PRMT R27, R7, 0x5410, R6 ;  /* 0x00005410071b7816 */ /* 0x000fe40000000006 */
[----:B------:R-:W-:Y:S02]  /*af70*/  SHF.R.U32.HI R2, RZ, 0x8, R19 ;  /* 0x00000008ff027819 */ /* 0x000fe40000011613 */
[----:B------:R-:W-:-:S02]  /*af80*/  SHF.R.U32.HI R3, RZ, 0x8, R70 ;  /* 0x00000008ff037819 */ /* 0x000fc40000011646 */
[----:B------:R-:W-:Y:S02]  /*af90*/  SHF.R.U32.HI R6, RZ, 0x8, R23 ;  /* 0x00000008ff067819 */ /* 0x000fe40000011617 */
[----:B------:R-:W-:Y:S02]  /*afa0*/  PRMT R7, R57, 0x3340, R0 ;  /* 0x0000334039077816 */ /* 0x000fe40000000000 */
[----:B------:R-:W-:Y:S02]  /*afb0*/  LOP3.LUT R2, R2, 0xffff, RZ, 0xc0, !PT ;  /* 0x0000ffff02027812 */ /* 0x000fe400078ec0ff */
[----:B------:R-:W-:Y:S02]  /*afc0*/  LOP3.LUT R3, R3, 0xffff, RZ, 0xc0, !PT ;  /* 0x0000ffff03037812 */ /* 0x000fe400078ec0ff */
[----:B------:R-:W-:Y:S02]  /*afd0*/  LOP3.LUT R6, R6, 0xffff, RZ, 0xc0, !PT ;  /* 0x0000ffff06067812 */ /* 0x000fe400078ec0ff */
[----:B------:R-:W-:-:S02]  /*afe0*/  PRMT R31, R8, 0x5410, R7 ;  /* 0x00005410081f7816 */ /* 0x000fc40000000007 */
[----:B------:R-:W-:Y:S02]  /*aff0*/  PRMT R17, R2, 0x3340, R3 ;  /* 0x0000334002117816 */ /* 0x000fe40000000003 */
[----:B------:R-:W-:Y:S02]  /*b000*/  PRMT R8, R4, 0x3340, R1 ;  /* 0x0000334004087816 */ /* 0x000fe40000000001 */
[----:B------:R-:W-:Y:S02]  /*b010*/  PRMT R19, R5, 0x3340, R6 ;  /* 0x0000334005137816 */ /* 0x000fe40000000006 */
[----:B------:R-:W-:Y:S02]  /*b020*/  SHF.R.U32.HI R3, RZ, 0x8, R20 ;  /* 0x00000008ff037819 */ /* 0x000fe40000011614 */
[----:B------:R-:W-:Y:S02]  /*b030*/  SHF.R.U32.HI R4, RZ, 0x8, R35 ;  /* 0x00000008ff047819 */ /* 0x000fe40000011623 */
[----:B------:R-:W-:-:S02]  /*b040*/  SHF.R.U32.HI R6, RZ, 0x8, R28 ;  /* 0x00000008ff067819 */ /* 0x000fc4000001161c */
[----:B------:R-:W-:Y:S02]  /*b050*/  SHF.R.U32.HI R7, RZ, 0x8, R39 ;  /* 0x00000008ff077819 */ /* 0x000fe40000011627 */
[----:B------:R-:W-:Y:S02]  /*b060*/  SHF.R.U32.HI R5, RZ, 0x8, R37 ;  /* 0x00000008ff057819 */ /* 0x000fe40000011625 */
[----:B------:R-:W-:Y:S02]  /*b070*/  LOP3.LUT R3, R3, 0xffff, RZ, 0xc0, !PT ;  /* 0x0000ffff03037812 */ /* 0x000fe400078ec0ff */
[----:B------:R-:W-:Y:S02]  /*b080*/  LOP3.LUT R4, R4, 0xffff, RZ, 0xc0, !PT ;  /* 0x0000ffff04047812 */ /* 0x000fe400078ec0ff */
[----:B------:R-:W-:Y:S02]  /*b090*/  LOP3.LUT R6, R6, 0xffff, RZ, 0xc0, !PT ;  /* 0x0000ffff06067812 */ /* 0x000fe400078ec0ff */
[----:B------:R-:W-:-:S02]  /*b0a0*/  LOP3.LUT R7, R7, 0xffff, RZ, 0xc0, !PT ;  /* 0x0000ffff07077812 */ /* 0x000fc400078ec0ff */
[----:B------:R-:W-:Y:S02]  /*b0b0*/  LOP3.LUT R5, R5, 0xffff, RZ, 0xc0, !PT ;  /* 0x0000ffff05057812 */ /* 0x000fe400078ec0ff */
[----:B------:R-:W-:Y:S02]  /*b0c0*/  PRMT R21, R3, 0x3340, R4 ;  /* 0x0000334003157816 */ /* 0x000fe40000000004 */
[----:B------:R-:W-:Y:S02]  /*b0d0*/  PRMT R23, R6, 0x3340, R7 ;  /* 0x0000334006177816 */ /* 0x000fe40000000007 */
[----:B------:R-:W-:Y:S02]  /*b0e0*/  SHF.R.U32.HI R3, RZ, 0x8, R36 ;  /* 0x00000008ff037819 */ /* 0x000fe40000011624 */
[----:B------:R-:W-:Y:S02]  /*b0f0*/  SHF.R.U32.HI R4, RZ, 0x8, R43 ;  /* 0x00000008ff047819 */ /* 0x000fe4000001162b */
[----:B------:R-:W-:-:S02]  /*b100*/  SHF.R.U32.HI R6, RZ, 0x8, R44 ;  /* 0x00000008ff067819 */ /* 0x000fc4000001162c */
[----:B------:R-:W-:Y:S02]  /*b110*/  SHF.R.U32.HI R7, RZ, 0x8, R47 ;  /* 0x00000008ff077819 */ /* 0x000fe4000001162f */
[----:B------:R-:W-:Y:S02]  /*b120*/  PRMT R14, R5, 0x3340, R0 ;  /* 0x00003340050e7816 */ /* 0x000fe40000000000 */
[----:B------:R-:W-:Y:S02]  /*b130*/  LOP3.LUT R3, R3, 0xffff, RZ, 0xc0, !PT ;  /* 0x0000ffff03037812 */ /* 0x000fe400078ec0ff */
[----:B------:R-:W-:Y:S02]  /*b140*/  LOP3.LUT R4, R4, 0xffff, RZ, 0xc0, !PT ;  /* 0x0000ffff04047812 */ /* 0x000fe400078ec0ff */
[----:B------:R-:W-:Y:S02]  /*b150*/  LOP3.LUT R6, R6, 0xffff, RZ, 0xc0, !PT ;  /* 0x0000ffff06067812 */ /* 0x000fe400078ec0ff */
[----:B------:R-:W-:-:S02]  /*b160*/  LOP3.LUT R7, R7, 0xffff, RZ, 0xc0, !PT ;  /* 0x0000ffff07077812 */ /* 0x000fc400078ec0ff */
[----:B------:R-:W-:Y:S02]  /*b170*/  PRMT R17, R17, 0x5410, R8 ;  /* 0x0000541011117816 */ /* 0x000fe40000000008 */
[----:B------:R-:W-:Y:S02]  /*b180*/  PRMT R21, R21, 0x5410, R14 ;  /* 0x0000541015157816 */ /* 0x000fe4000000000e */
[----:B------:R-:W-:Y:S02]  /*b190*/  SHF.R.U32.HI R2, RZ, 0x8, R33 ;  /* 0x00000008ff027819 */ /* 0x000fe40000011621 */
[----:B------:R-:W-:Y:S02]  /*b1a0*/  PRMT R33, R3, 0x3340, R4 ;  /* 0x0000334003217816 */ /* 0x000fe40000000004 */
[----:B------:R-:W-:Y:S01]  /*b1b0*/  PRMT R20, R6, 0x3340, R7 ;  /* 0x0000334006147816 */ /* 0x000fe20000000007 */
[----:B------:R-:W1:Y:S01]  /*b1c0*/  LDC R3, c[0x0][0x3b8] ;  /* 0x0000ee00ff037b82 */ /* 0x000e620000000800 */
[----:B------:R-:W-:-:S02]  /*b1d0*/  PRMT R4, R9, 0x4210, R10 ;  /* 0x0000421009047816 */ /* 0x000fc4000000000a */
[----:B------:R-:W-:Y:S02]  /*b1e0*/  PRMT R8, R17, 0x5210, R10 ;  /* 0x0000521011087816 */ /* 0x000fe4000000000a */
[--C-:B------:R-:W-:Y:S02]  /*b1f0*/  PRMT R6, R13, 0x4210, R26.reuse ;  /* 0x000042100d067816 */ /* 0x100fe4000000001a */
[----:B------:R-:W-:Y:S02]  /*b200*/  PRMT R10, R21, 0x5210, R26 ;  /* 0x00005210150a7816 */ /* 0x000fe4000000001a */
[----:B------:R-:W2:Y:S01]  /*b210*/  LDL.LU R26, [R1+0xf8] ;  /* 0x0000f800011a7983 */ /* 0x000ea20000300800 */
[----:B------:R-:W-:Y:S02]  /*b220*/  LOP3.LUT R2, R2, 0xffff, RZ, 0xc0, !PT ;  /* 0x0000ffff02027812 */ /* 0x000fe400078ec0ff */
[----:B------:R-:W-:Y:S02]  /*b230*/  SHF.R.U32.HI R5, RZ, 0x8, R45 ;  /* 0x00000008ff057819 */ /* 0x000fe4000001162d */
[----:B------:R-:W-:-:S02]  /*b240*/  PRMT R12, R2, 0x3340, R1 ;  /* 0x00003340020c7816 */ /* 0x000fc40000000001 */
[----:B------:R-:W-:Y:S02]  /*b250*/  SHF.R.U32.HI R2, RZ, 0x8, R41 ;  /* 0x00000008ff027819 */ /* 0x000fe40000011629 */
[----:B------:R-:W-:Y:S02]  /*b260*/  LOP3.LUT R5, R5, 0xffff, RZ, 0xc0, !PT ;  /* 0x0000ffff05057812 */ /* 0x000fe400078ec0ff */
[----:B------:R-:W-:Y:S02]  /*b270*/  LOP3.LUT R2, R2, 0xffff, RZ, 0xc0, !PT ;  /* 0x0000ffff02027812 */ /* 0x000fe400078ec0ff */
[----:B------:R-:W-:Y:S02]  /*b280*/  PRMT R19, R19, 0x5410, R12 ;  /* 0x0000541013137816 */ /* 0x000fe4000000000c */
[----:B------:R-:W-:Y:S02]  /*b290*/  PRMT R2, R2, 0x3340, R1 ;  /* 0x0000334002027816 */ /* 0x000fe40000000001 */
[----:B------:R-:W-:-:S02]  /*b2a0*/  PRMT R16, R5, 0x3340, R0 ;  /* 0x0000334005107816 */ /* 0x000fc40000000000 */
[----:B------:R-:W-:Y:S02]  /*b2b0*/  PRMT R23, R23, 0x5410, R2 ;  /* 0x0000541017177816 */ /* 0x000fe40000000002 */
[--C-:B------:R-:W-:Y:S02]  /*b2c0*/  PRMT R5, R11, 0x4210, R18.reuse ;  /* 0x000042100b057816 */ /* 0x100fe40000000012 */
[----:B------:R-:W-:Y:S02]  /*b2d0*/  PRMT R9, R19, 0x5210, R18 ;  /* 0x0000521013097816 */ /* 0x000fe40000000012 */
[--C-:B------:R-:W-:Y:S02]  /*b2e0*/  PRMT R11, R23, 0x5210, R34.reuse ;  /* 0x00005210170b7816 */ /* 0x100fe40000000022 */
[----:B------:R-:W-:Y:S02]  /*b2f0*/  SHF.R.U32.HI R2, RZ, 0x8, R49 ;  /* 0x00000008ff027819 */ /* 0x000fe40000011631 */
[----:B------:R-:W-:Y:S01]  /*b300*/  PRMT R7, R15, 0x4210, R34 ;  /* 0x000042100f077816 */ /* 0x000fe20000000022 */
[----:B0-----:R0:W-:Y:S01]  /*b310*/  STS.128 [R68+0x400], R8 ;  /* 0x0004000844007388 */ /* 0x0011e20000000c00 */
[----:B------:R-:W-:-:S02]  /*b320*/  LOP3.LUT R2, R2, 0xffff, RZ, 0xc0, !PT ;  /* 0x0000ffff02027812 */ /* 0x000fc400078ec0ff */
[----:B------:R-:W-:Y:S01]  /*b330*/  SHF.R.U32.HI R14, RZ, 0x8, R60 ;  /* 0x00000008ff0e7819 */ /* 0x000fe2000001163c */
[----:B------:R-:W-:Y:S01]  /*b340*/  STS.128 [R68], R4 ;  /* 0x0000000444007388 */ /* 0x000fe20000000c00 */
[----:B------:R-:W-:Y:S02]  /*b350*/  SHF.R.U32.HI R15, RZ, 0x8, R55 ;  /* 0x00000008ff0f7819 */ /* 0x000fe40000011637 */
[----:B------:R-:W-:Y:S01]  /*b360*/  PRMT R17, R2, 0x3340, R1 ;  /* 0x0000334002117816 */ /* 0x000fe20000000001 */
[----:B------:R-:W-:Y:S01]  /*b370*/  BAR.SYNC.DEFER_BLOCKING 0x0 ;  /* 0x0000000000007b1d */ /* 0x000fe20000010000 */
[----:B------:R-:W-:Y:S02]  /*b380*/  LOP3.LUT R15, R15, 0xffff, RZ, 0xc0, !PT ;  /* 0x0000ffff0f0f7812 */ /* 0x000fe400078ec0ff */
[----:B------:R-:W-:Y:S02]  /*b390*/  LOP3.LUT R14, R14, 0xffff, RZ, 0xc0, !PT ;  /* 0x0000ffff0e0e7812 */ /* 0x000fe400078ec0ff */
[----:B------:R-:W-:-:S02]  /*b3a0*/  SHF.R.U32.HI R2, RZ, 0x8, R52 ;  /* 0x00000008ff027819 */ /* 0x000fc40000011634 */
[----:B------:R-:W-:Y:S02]  /*b3b0*/  SHF.R.U32.HI R12, RZ, 0x8, R51 ;  /* 0x00000008ff0c7819 */ /* 0x000fe40000011633 */
[----:B0-----:R-:W-:Y:S02]  /*b3c0*/  SHF.R.U32.HI R8, RZ, 0x8, R57 ;  /* 0x00000008ff087819 */ /* 0x001fe40000011639 */
[----:B------:R-:W-:Y:S02]  /*b3d0*/  SHF.R.U32.HI R13, RZ, 0x8, R53 ;  /* 0x00000008ff0d7819 */ /* 0x000fe40000011635 */
[----:B------:R-:W-:Y:S02]  /*b3e0*/  LOP3.LUT R8, R8, 0xffff, RZ, 0xc0, !PT ;  /* 0x0000ffff08087812 */ /* 0x000fe400078ec0ff */
[----:B------:R-:W-:Y:S02]  /*b3f0*/  PRMT R11, R14, 0x3340, R15 ;  /* 0x000033400e0b7816 */ /* 0x000fe4000000000f */
[----:B------:R-:W-:-:S02]  /*b400*/  PRMT R8, R8, 0x3340, R1 ;  /* 0x0000334008087816 */ /* 0x000fc40000000001 */
[----:B------:R-:W-:Y:S02]  /*b410*/  LOP3.LUT R13, R13, 0xffff, RZ, 0xc0, !PT ;  /* 0x0000ffff0d0d7812 */ /* 0x000fe400078ec0ff */
[----:B------:R-:W-:Y:S02]  /*b420*/  LOP3.LUT R12, R12, 0xffff, RZ, 0xc0, !PT ;  /* 0x0000ffff0c0c7812 */ /* 0x000fe400078ec0ff */
[----:B------:R-:W-:Y:S01]  /*b430*/  LOP3.LUT R9, R2, 0xffff, RZ, 0xc0, !PT ;  /* 0x0000ffff02097812 */ /* 0x000fe200078ec0ff */
[----:B------:R-:W0:Y:S01]  /*b440*/  LDS.128 R4, [R238] ;  /* 0x00000000ee047984 */ /* 0x000e220000000c00 */
[----:B------:R-:W-:Y:S01]  /*b450*/  PRMT R19, R11, 0x5410, R8 ;  /* 0x000054100b137816 */ /* 0x000fe20000000008 */
[----:B---3--:R-:W-:Y:S01]  /*b460*/  IMAD R11, R71, UR4, RZ ;  /* 0x00000004470b7c24 */ /* 0x008fe2000f8e02ff */
[----:B------:R-:W-:Y:S02]  /*b470*/  PRMT R2, R13, 0x3340, R0 ;  /* 0x000033400d027816 */ /* 0x000fe40000000000 */
[----:B------:R-:W-:-:S02]  /*b480*/  PRMT R9, R9, 0x3340, R12 ;  /* 0x0000334009097816 */ /* 0x000fc4000000000c */
[----:B------:R-:W-:Y:S01]  /*b490*/  PRMT R13, R20, 0x5410, R17 ;  /* 0x00005410140d7816 */ /* 0x000fe20000000011 */
[C---:B-1----:R-:W-:Y:S01]  /*b4a0*/  IMAD R17, R0.reuse, R3, RZ ;  /* 0x0000000300117224 */ /* 0x042fe200078e02ff */
[----:B------:R-:W-:Y:S02]  /*b4b0*/  PRMT R15, R9, 0x5410, R2 ;  /* 0x00005410090f7816 */ /* 0x000fe40000000002 */
[C---:B------:R-:W-:Y:S02]  /*b4c0*/  IADD3 R2, P6, PT, R11.reuse, UR16, RZ ;  /* 0x000000100b027c10 */ /* 0x040fe4000ffde0ff */
[----:B------:R-:W-:Y:S02]  /*b4d0*/  ISETP.LT.AND P1, PT, R0, UR19, !P0 ;  /* 0x0000001300007c0c */ /* 0x000fe4000c721270 */
[----:B------:R-:W-:Y:S02]  /*b4e0*/  LOP3.LUT R58, R58, 0xffff, RZ, 0xc0, !PT ;  /* 0x0000ffff3a3a7812 */ /* 0x000fe400078ec0ff */
[----:B------:R-:W-:-:S02]  /*b4f0*/  LEA.HI.X.SX32 R0, R11, UR17, 0x1, P6 ;  /* 0x000000110b007c11 */ /* 0x000fc4000b0f0eff */
[----:B------:R-:W-:Y:S02]  /*b500*/  LOP3.LUT R66, R66, 0xffff, RZ, 0xc0, !PT ;  /* 0x0000ffff42427812 */ /* 0x000fe400078ec0ff */
[----:B------:R-:W-:Y:S01]  /*b510*/  IADD3 R20, P6, PT, R17, R2, RZ ;  /* 0x0000000211147210 */ /* 0x000fe20007fde0ff */
[----:B------:R-:W-:Y:S01]  /*b520*/  IMAD R23, R3, 0x2, R17 ;  /* 0x0000000203177824 */ /* 0x000fe200078e0211 */
[----:B------:R-:W-:Y:S02]  /*b530*/  PRMT R14, R15, 0x5210, R58 ;  /* 0x000052100f0e7816 */ /* 0x000fe4000000003a */
[----:B------:R-:W-:Y:S02]  /*b540*/  PRMT R33, R33, 0x5410, R16 ;  /* 0x0000541021217816 */ /* 0x000fe40000000010 */
[----:B------:R-:W-:Y:S02]  /*b550*/  PRMT R15, R19, 0x5210, R66 ;  /* 0x00005210130f7816 */ /* 0x000fe40000000042 */
[----:B------:R-:W-:-:S02]  /*b560*/  LEA.HI.X.SX32 R21, R17, R0, 0x1, P6 ;  /* 0x0000000011157211 */ /* 0x000fc400030f0eff */
[----:B------:R-:W-:Y:S01]  /*b570*/  LDS.128 R16, [R238+0x800] ;  /* 0x00080000ee107984 */ /* 0x000fe20000000c00 */
[----:B------:R-:W-:Y:S02]  /*b580*/  LOP3.LUT R50, R50, 0xffff, RZ, 0xc0, !PT ;  /* 0x0000ffff32327812 */ /* 0x000fe400078ec0ff */
[--C-:B------:R-:W-:Y:S02]  /*b590*/  PRMT R8, R25, 0x4210, R42.reuse ;  /* 0x0000421019087816 */ /* 0x100fe4000000002a */
[----:B------:R-:W-:Y:S02]  /*b5a0*/  PRMT R12, R33, 0x5210, R42 ;  /* 0x00005210210c7816 */ /* 0x000fe4000000002a */
[--C-:B------:R-:W-:Y:S01]  /*b5b0*/  PRMT R9, R27, 0x4210, R50.reuse ;  /* 0x000042101b097816 */ /* 0x100fe20000000032 */
[----:B------:R-:W3:Y:S01]  /*b5c0*/  LDL.LU R33, [R1+0xe4] ;  /* 0x0000e40001217983 */ /* 0x000ee20000300800 */
[----:B------:R-:W-:Y:S02]  /*b5d0*/  PRMT R13, R13, 0x5210, R50 ;  /* 0x000052100d0d7816 */ /* 0x000fe40000000032 */
[----:B------:R-:W-:Y:S01]  /*b5e0*/  ISETP.LT.AND P5, PT, R73, UR19, !P0 ;  /* 0x0000001349007c0c */ /* 0x000fe2000c7a1270 */
[----:B------:R-:W-:Y:S01]  /*b5f0*/  BAR.SYNC.DEFER_BLOCKING 0x0 ;  /* 0x0000000000007b1d */ /* 0x000fe20000010000 */
[----:B------:R-:W-:-:S02]  /*b600*/  PRMT R10, R29, 0x4210, R58 ;  /* 0x000042101d0a7816 */ /* 0x000fc4000000003a */
[----:B------:R-:W-:Y:S01]  /*b610*/  PRMT R11, R31, 0x4210, R66 ;  /* 0x000042101f0b7816 */ /* 0x000fe20000000042 */
[----:B------:R-:W-:Y:S01]  /*b620*/  IMAD R25, R3, 0x2, R23 ;  /* 0x0000000203197824 */ /* 0x000fe200078e0217 */
[----:B0-----:R-:W-:Y:S02]  /*b630*/  PRMT R27, R4, 0x7770, RZ ;  /* 0x00007770041b7816 */ /* 0x001fe400000000ff */
[----:B------:R-:W-:Y:S01]  /*b640*/  IADD3 R22, P6, PT, R23, R2, RZ ;  /* 0x0000000217167210 */ /* 0x000fe20007fde0ff */
[----:B------:R-:W5:Y:S01]  /*b650*/  LDL.LU R32, [R1+0xe0] ;  /* 0x0000e00001207983 */ /* 0x000f620000300800 */
[----:B----4-:R-:W-:-:S03]  /*b660*/  ISETP.LT.AND P2, PT, R72, UR19, !P0 ;  /* 0x0000001348007c0c */ /* 0x010fc6000c741270 */
[----:B------:R0:W-:Y:S04]  /*b670*/  STS.128 [R68], R8 ;  /* 0x0000000844007388 */ /* 0x0001e80000000c00 */
[----:B------:R-:W-:Y:S01]  /*b680*/  STS.128 [R68+0x400], R12 ;  /* 0x0004000c44007388 */ /* 0x000fe20000000c00 */
[----:B------:R-:W-:Y:S01]  /*b690*/  BAR.SYNC.DEFER_BLOCKING 0x0 ;  /* 0x0000000000007b1d */ /* 0x000fe20000010000 */
[----:B------:R-:W-:Y:S02]  /*b6a0*/  LEA.HI.X.SX32 R23, R23, R0, 0x1, P6 ;  /* 0x0000000017177211 */ /* 0x000fe400030f0eff */
[----:B------:R-:W-:Y:S02]  /*b6b0*/  ISETP.LT.AND P6, PT, R24, UR19, !P0 ;  /* 0x0000001318007c0c */ /* 0x000fe4000c7c1270 */
[----:B------:R-:W-:Y:S01]  /*b6c0*/  PRMT R31, R4, 0x7771, RZ ;  /* 0x00007771041f7816 */ /* 0x000fe200000000ff */
[----:B0-----:R-:W-:Y:S01]  /*b6d0*/  IMAD R9, R3, 0x2, R25 ;  /* 0x0000000203097824 */ /* 0x001fe200078e0219 */
[----:B------:R-:W4:Y:S04]  /*b6e0*/  LDL.LU R30, [R1+0xdc] ;  /* 0x0000dc00011e7983 */ /* 0x000f280000300800 */
[----:B------:R-:W4:Y:S04]  /*b6f0*/  LDL.LU R28, [R1+0xd8] ;  /* 0x0000d800011c7983 */ /* 0x000f280000300800 */
[----:B------:R-:W-:Y:S01]  /*b700*/  @P1 STG.E.U8 desc[UR26][R20.64], R27 ;  /* 0x0000001b14001986 */ /* 0x000fe2000c10111a */
[----:B------:R-:W-:-:S04]  /*b710*/  IADD3 R24, P1, PT, R25, R2, RZ ;  /* 0x0000000219187210 */ /* 0x000fc80007f3e0ff */
[----:B------:R-:W-:Y:S01]  /*b720*/  LEA.HI.X.SX32 R25, R25, R0, 0x1, P1 ;  /* 0x0000000019197211 */ /* 0x000fe200008f0eff */
[----:B------:R0:W-:Y:S01]  /*b730*/  @P5 STG.E.U8 desc[UR26][R22.64], R31 ;  /* 0x0000001f16005986 */ /* 0x0001e2000c10111a */
[----:B--2---:R-:W-:-:S03]  /*b740*/  ISETP.LT.AND P1, PT, R26, UR19, !P0 ;  /* 0x000000131a007c0c */ /* 0x004fc6000c721270 */
[----:B------:R-:W2:Y:S04]  /*b750*/  LDL.LU R26, [R1+0xd4] ;  /* 0x0000d400011a7983 */ /* 0x000ea80000300800 */
[----:B0-----:R-:W2:Y:S01]  /*b760*/  LDL.LU R22, [R1+0xd0] ;  /* 0x0000d00001167983 */ /* 0x001ea20000300800 */
[----:B------:R-:W-:Y:S01]  /*b770*/  IADD3 R8, P5, PT, R9, R2, RZ ;  /* 0x0000000209087210 */ /* 0x000fe20007fbe0ff */
[----:B------:R-:W-:Y:S01]  /*b780*/  IMAD R11, R3, 0x2, R9 ;  /* 0x00000002030b7824 */ /* 0x000fe200078e0209 */
[C---:B------:R-:W-:Y:S01]  /*b790*/  PRMT R29, R4.reuse, 0x7772, RZ ;  /* 0x00007772041d7816 */ /* 0x040fe200000000ff */
[----:B------:R-:W5:Y:S01]  /*b7a0*/  LDL.LU R20, [R1+0xcc] ;  /* 0x0000cc0001147983 */ /* 0x000f620000300800 */
[----:B------:R-:W-:Y:S01]  /*b7b0*/  LEA.HI.X.SX32 R9, R9, R0, 0x1, P5 ;  /* 0x0000000009097211 */ /* 0x000fe200028f0eff */
[----:B------:R-:W-:Y:S01]  /*b7c0*/  IMAD R13, R3, 0x2, R11 ;  /* 0x00000002030d7824 */ /* 0x000fe200078e020b */
[----:B------:R-:W-:Y:S01]  /*b7d0*/  PRMT R27, R4, 0x7773, RZ ;  /* 0x00007773041b7816 */ /* 0x000fe200000000ff */
[----:B------:R-:W-:Y:S01]  /*b7e0*/  @P2 STG.E.U8 desc[UR26][R24.64], R29 ;  /* 0x0000001d18002986 */ /* 0x000fe2000c10111a */
[----:B------:R-:W-:Y:S01]  /*b7f0*/  IADD3 R10, P5, PT, R11, R2, RZ ;  /* 0x000000020b0a7210 */ /* 0x000fe20007fbe0ff */
[----:B------:R-:W-:-:S02]  /*b800*/  IMAD R15, R3, 0x2, R13 ;  /* 0x00000002030f7824 */ /* 0x000fc400078e020d */
[----:B------:R0:W-:Y:S01]  /*b810*/  @P4 STG.E.U8 desc[UR26][R8.64], R27 ;  /* 0x0000001b08004986 */ /* 0x0001e2000c10111a */
[----:B------:R-:W-:Y:S02]  /*b820*/  IADD3 R12, P4, PT, R13, R2, RZ ;  /* 0x000000020d0c7210 */ /* 0x000fe40007f9e0ff */
[-C--:B------:R-:W-:Y:S02]  /*b830*/  LEA.HI.X.SX32 R11, R11, R0.reuse, 0x1, P5 ;  /* 0x000000000b0b7211 */ /* 0x080fe400028f0eff */
[----:B------:R-:W-:Y:S02]  /*b840*/  PRMT R21, R5, 0x7770, RZ ;  /* 0x0000777005157816 */ /* 0x000fe400000000ff */
[----:B------:R-:W-:Y:S02]  /*b850*/  LEA.HI.X.SX32 R13, R13, R0, 0x1, P4 ;  /* 0x000000000d0d7211 */ /* 0x000fe400020f0eff */
[----:B0-----:R-:W-:Y:S01]  /*b860*/  PRMT R27, R5, 0x7771, RZ ;  /* 0x00007771051b7816 */ /* 0x001fe200000000ff */
[----:B------:R-:W-:Y:S01]  /*b870*/  IMAD R9, R3, 0x2, R15 ;  /* 0x0000000203097824 */ /* 0x000fe200078e020f */
[----:B------:R0:W-:Y:S01]  /*b880*/  @P3 STG.E.U8 desc[UR26][R10.64], R21 ;  /* 0x000000150a003986 */ /* 0x0001e2000c10111a */
[----:B------:R-:W-:-:S03]  /*b890*/  IADD3 R14, P3, PT, R15, R2, RZ ;  /* 0x000000020f0e7210 */ /* 0x000fc60007f7e0ff */
[----:B------:R1:W-:Y:S01]  /*b8a0*/  @P6 STG.E.U8 desc[UR26][R12.64], R27 ;  /* 0x0000001b0c006986 */ /* 0x0003e2000c10111a */
[----:B------:R-:W-:Y:S02]  /*b8b0*/  IADD3 R8, P6, PT, R9, R2, RZ ;  /* 0x0000000209087210 */ /* 0x000fe40007fde0ff */
[-C--:B------:R-:W-:Y:S02]  /*b8c0*/  LEA.HI.X.SX32 R15, R15, R0.reuse, 0x1, P3 ;  /* 0x000000000f0f7211 */ /* 0x080fe400018f0eff */
[----:B------:R-:W-:Y:S01]  /*b8d0*/  PRMT R23, R5, 0x7772, RZ ;  /* 0x0000777205177816 */ /* 0x000fe200000000ff */
[----:B0-----:R-:W5:Y:S01]  /*b8e0*/  LDL.LU R10, [R1+0xc8] ;  /* 0x0000c800010a7983 */ /* 0x001f620000300800 */
[----:B------:R-:W-:Y:S01]  /*b8f0*/  IMAD R11, R3, 0x2, R9 ;  /* 0x00000002030b7824 */ /* 0x000fe200078e0209 */
[----:B------:R-:W-:Y:S02]  /*b900*/  LEA.HI.X.SX32 R9, R9, R0, 0x1, P6 ;  /* 0x0000000009097211 */ /* 0x000fe400030f0eff */
[----:B------:R-:W5:Y:S01]  /*b910*/  LDL.LU R29, [R1+0xc4] ;  /* 0x0000c400011d7983 */ /* 0x000f620000300800 */
[----:B------:R-:W-:-:S03]  /*b920*/  PRMT R25, R5, 0x7773, RZ ;  /* 0x0000777305197816 */ /* 0x000fc600000000ff */
[----:B------:R0:W-:Y:S01]  /*b930*/  @P1 STG.E.U8 desc[UR26][R14.64], R23 ;  /* 0x000000170e001986 */ /* 0x0001e2000c10111a */
[----:B---3--:R-:W-:-:S13]  /*b940*/  ISETP.LT.AND P2, PT, R33, UR19, !P0 ;  /* 0x0000001321007c0c */ /* 0x008fda000c741270 */
[----:B------:R-:W-:Y:S01]  /*b950*/  @P2 STG.E.U8 desc[UR26][R8.64], R25 ;  /* 0x0000001908002986 */ /* 0x000fe2000c10111a */
[----:B----4-:R-:W-:-:S03]  /*b960*/  ISETP.LT.AND P3, PT, R28, UR19, !P0 ;  /* 0x000000131c007c0c */ /* 0x010fc6000c761270 */
[----:B------:R-:W3:Y:S04]  /*b970*/  LDL.LU R28, [R1+0xc0] ;  /* 0x0000c000011c7983 */ /* 0x000ee80000300800 */
[----:B------:R-:W4:Y:S01]  /*b980*/  LDL.LU R24, [R1+0xbc] ;  /* 0x0000bc0001187983 */ /* 0x000f220000300800 */
[----:B--2---:R-:W-:-:S03]  /*b990*/  ISETP.LT.AND P2, PT, R22, UR19, !P0 ;  /* 0x0000001316007c0c */ /* 0x004fc6000c741270 */
[----:B------:R-:W2:Y:S01]  /*b9a0*/  LDL.LU R22, [R1+0xb8] ;  /* 0x0000b80001167983 */ /* 0x000ea20000300800 */
[----:B-----5:R-:W-:Y:S01]  /*b9b0*/  ISETP.LT.AND P5, PT, R32, UR19, !P0 ;  /* 0x0000001320007c0c */ /* 0x020fe2000c7a1270 */
[----:B------:R-:W-:Y:S01]  /*b9c0*/  IMAD R21, R3, 0x2, R11 ;  /* 0x0000000203157824 */ /* 0x000fe200078e020b */
[C---:B------:R-:W-:Y:S02]  /*b9d0*/  IADD3 R4, P6, PT, R11.reuse, R2, RZ ;  /* 0x000000020b047210 */ /* 0x040fe40007fde0ff */
[----:B------:R-:W-:Y:S02]  /*b9e0*/  ISETP.LT.AND P4, PT, R30, UR19, !P0 ;  /* 0x000000131e007c0c */ /* 0x000fe4000c781270 */
[----:B------:R-:W-:Y:S01]  /*b9f0*/  LEA.HI.X.SX32 R5, R11, R0, 0x1, P6 ;  /* 0x000000000b057211 */ /* 0x000fe200030f0eff */
[----:B------:R-:W-:Y:S01]  /*ba00*/  IMAD R11, R3, 0x2, R21 ;  /* 0x00000002030b7824 */ /* 0x000fe200078e0215 */
[----:B-1----:R-:W-:Y:S02]  /*ba10*/  IADD3 R12, P6, PT, R21, R2, RZ ;  /* 0x00000002150c7210 */ /* 0x002fe40007fde0ff */
[----:B0-----:R-:W-:-:S02]  /*ba20*/  PRMT R23, R6, 0x7770, RZ ;  /* 0x0000777006177816 */ /* 0x001fc400000000ff */
[----:B------:R-:W-:Y:S01]  /*ba30*/  LEA.HI.X.SX32 R13, R21, R0, 0x1, P6 ;  /* 0x00000000150d7211 */ /* 0x000fe200030f0eff */
[----:B------:R-:W-:Y:S01]  /*ba40*/  IMAD R21, R3, 0x2, R11 ;  /* 0x0000000203157824 */ /* 0x000fe200078e020b */
[C---:B------:R-:W-:Y:S01]  /*ba50*/  IADD3 R14, P6, PT, R11.reuse, R2, RZ ;  /* 0x000000020b0e7210 */ /* 0x040fe20007fde0ff */
[----:B------:R0:W-:Y:S01]  /*ba60*/  @P5 STG.E.U8 desc[UR26][R4.64], R23 ;  /* 0x0000001704005986 */ /* 0x0001e2000c10111a */
[----:B------:R-:W-:Y:S02]  /*ba70*/  PRMT R27, R6, 0x7771, RZ ;  /* 0x00007771061b7816 */ /* 0x000fe400000000ff */
[----:B------:R-:W-:Y:S02]  /*ba80*/  ISETP.LT.AND P5, PT, R20, UR19, !P0 ;  /* 0x0000001314007c0c */ /* 0x000fe4000c7a1270 */
[----:B------:R-:W-:Y:S02]  /*ba90*/  LEA.HI.X.SX32 R15, R11, R0, 0x1, P6 ;  /* 0x000000000b0f7211 */ /* 0x000fe400030f0eff */
[----:B------:R-:W-:Y:S01]  /*baa0*/  IADD3 R20, P6, PT, R21, R2, RZ ;  /* 0x0000000215147210 */ /* 0x000fe20007fde0ff */
[----:B------:R1:W-:Y:S01]  /*bab0*/  @P4 STG.E.U8 desc[UR26][R12.64], R27 ;  /* 0x0000001b0c004986 */ /* 0x0003e2000c10111a */
[----:B------:R-:W-:Y:S01]  /*bac0*/  ISETP.LT.AND P1, PT, R26, UR19, !P0 ;  /* 0x000000131a007c0c */ /* 0x000fe2000c721270 */
[----:B0-----:R-:W-:Y:S01]  /*bad0*/  IMAD R5, R3, 0x2, R21 ;  /* 0x0000000203057824 */ /* 0x001fe200078e0215 */
[----:B------:R-:W-:Y:S01]  /*bae0*/  PRMT R25, R6, 0x7772, RZ ;  /* 0x0000777206197816 */ /* 0x000fe200000000ff */
[----:B------:R-:W5:Y:S01]  /*baf0*/  LDL.LU R26, [R1+0xb4] ;  /* 0x0000b400011a7983 */ /* 0x000f620000300800 */
[----:B------:R-:W-:-:S02]  /*bb00*/  LEA.HI.X.SX32 R21, R21, R0, 0x1, P6 ;  /* 0x0000000015157211 */ /* 0x000fc400030f0eff */
[----:B------:R-:W-:Y:S02]  /*bb10*/  PRMT R23, R6, 0x7773, RZ ;  /* 0x0000777306177816 */ /* 0x000fe400000000ff */
[----:B------:R-:W5:Y:S01]  /*bb20*/  LDL.LU R6, [R1+0xb0] ;  /* 0x0000b00001067983 */ /* 0x000f620000300800 */
[----:B------:R-:W-:Y:S01]  /*bb30*/  IADD3 R4, P6, PT, R5, R2, RZ ;  /* 0x0000000205047210 */ /* 0x000fe20007fde0ff */
[----:B-1----:R-:W-:Y:S02]  /*bb40*/  IMAD R13, R3, 0x2, R5 ;  /* 0x00000002030d7824 */ /* 0x002fe400078e0205 */
[----:B------:R0:W-:Y:S01]  /*bb50*/  @P3 STG.E.U8 desc[UR26][R14.64], R25 ;  /* 0x000000190e003986 */ /* 0x0001e2000c10111a */
[----:B------:R-:W-:Y:S02]  /*bb60*/  LEA.HI.X.SX32 R5, R5, R0, 0x1, P6 ;  /* 0x0000000005057211 */ /* 0x000fe400030f0eff */
[----:B------:R-:W-:Y:S01]  /*bb70*/  IADD3 R12, P6, PT, R13, R2, RZ ;  /* 0x000000020d0c7210 */ /* 0x000fe20007fde0ff */
[----:B------:R-:W5:Y:S01]  /*bb80*/  LDL.LU R30, [R1+0xac] ;  /* 0x0000ac00011e7983 */ /* 0x000f620000300800 */
[----:B------:R-:W-:-:S02]  /*bb90*/  ISETP.LT.AND P3, PT, R29, UR19, !P0 ;  /* 0x000000131d007c0c */ /* 0x000fc4000c761270 */
[----:B------:R-:W-:Y:S01]  /*bba0*/  PRMT R29, R7, 0x7770, RZ ;  /* 0x00007770071d7816 */ /* 0x000fe200000000ff */
[----:B------:R1:W-:Y:S01]  /*bbb0*/  @P1 STG.E.U8 desc[UR26][R20.64], R23 ;  /* 0x0000001714001986 */ /* 0x0003e2000c10111a */
[----:B0-----:R-:W-:Y:S01]  /*bbc0*/  IMAD R15, R3, 0x2, R13 ;  /* 0x00000002030f7824 */ /* 0x001fe200078e020d */
[----:B------:R-:W-:Y:S02]  /*bbd0*/  LEA.HI.X.SX32 R13, R13, R0, 0x1, P6 ;  /* 0x000000000d0d7211 */ /* 0x000fe400030f0eff */
[----:B------:R-:W-:Y:S01]  /*bbe0*/  PRMT R25, R7, 0x7771, RZ ;  /* 0x0000777107197816 */ /* 0x000fe200000000ff */
[----:B------:R-:W-:Y:S04]  /*bbf0*/  @P2 STG.E.U8 desc[UR26][R4.64], R29 ;  /* 0x0000001d04002986 */ /* 0x000fe8000c10111a */
[----:B------:R0:W-:Y:S01]  /*bc00*/  @P5 STG.E.U8 desc[UR26][R12.64], R25 ;  /* 0x000000190c005986 */ /* 0x0001e2000c10111a */
[----:B----4-:R-:W-:-:S03]  /*bc10*/  ISETP.LT.AND P2, PT, R24, UR19, !P0 ;  /* 0x0000001318007c0c */ /* 0x010fc6000c741270 */
[----:B------:R-:W4:Y:S01]  /*bc20*/  LDL.LU R24, [R1+0xa8] ;  /* 0x0000a80001187983 */ /* 0x000f220000300800 */
[----:B--2---:R-:W-:-:S03]  /*bc30*/  ISETP.LT.AND P5, PT, R22, UR19, !P0 ;  /* 0x0000001316007c0c */ /* 0x004fc6000c7a1270 */
[----:B------:R-:W2:Y:S01]  /*bc40*/  LDL.LU R22, [R1+0xa4] ;  /* 0x0000a40001167983 */ /* 0x000ea20000300800 */
[----:B------:R-:W-:-:S03]  /*bc50*/  ISETP.LT.AND P4, PT, R10, UR19, !P0 ;  /* 0x000000130a007c0c */ /* 0x000fc6000c781270 */
[----:B------:R-:W5:Y:S01]  /*bc60*/  LDS.128 R8, [R238] ;  /* 0x00000000ee087984 */ /* 0x000f620000000c00 */
[----:B------:R-:W-:Y:S01]  /*bc70*/  IADD3 R14, P6, PT, R15, R2, RZ ;  /* 0x000000020f0e7210 */ /* 0x000fe20007fde0ff */
[----:B-1----:R-:W-:-:S03]  /*bc80*/  IMAD R21, R3, 0x2, R15 ;  /* 0x0000000203157824 */ /* 0x002fc600078e020f */
[----:B------:R-:W-:Y:S01]  /*bc90*/  LEA.HI.X.SX32 R15, R15, R0, 0x1, P6 ;  /* 0x000000000f0f7211 */ /* 0x000fe200030f0eff */
[----:B------:R-:W-:Y:S01]  /*bca0*/  IMAD R23, R3, 0x2, R21 ;  /* 0x0000000203177824 */ /* 0x000fe200078e0215 */
[----:B------:R-:W-:Y:S02]  /*bcb0*/  IADD3 R20, P6, PT, R21, R2, RZ ;  /* 0x0000000215147210 */ /* 0x000fe40007fde0ff */
[----:B------:R-:W-:Y:S02]  /*bcc0*/  PRMT R27, R7, 0x7772, RZ ;  /* 0x00007772071b7816 */ /* 0x000fe400000000ff */
[----:B------:R-:W-:Y:S02]  /*bcd0*/  LEA.HI.X.SX32 R21, R21, R0, 0x1, P6 ;  /* 0x0000000015157211 */ /* 0x000fe400030f0eff */
[----:B0-----:R-:W-:Y:S01]  /*bce0*/  PRMT R25, R7, 0x7773, RZ ;  /* 0x0000777307197816 */ /* 0x001fe200000000ff */
[----:B------:R-:W-:Y:S01]  /*bcf0*/  IMAD R7, R3, 0x2, R23 ;  /* 0x0000000203077824 */ /* 0x000fe200078e0217 */
[----:B------:R-:W-:Y:S01]  /*bd00*/  IADD3 R4, P6, PT, R23, R2, RZ ;  /* 0x0000000217047210 */ /* 0x000fe20007fde0ff */
[----:B------:R0:W-:Y:S01]  /*bd10*/  @P4 STG.E.U8 desc[UR26][R14.64], R27 ;  /* 0x0000001b0e004986 */ /* 0x0001e2000c10111a */
[----:B---3--:R-:W-:Y:S01]  /*bd20*/  ISETP.LT.AND P1, PT, R28, UR19, !P0 ;  /* 0x000000131c007c0c */ /* 0x008fe2000c721270 */
[----:B------:R-:W-:Y:S01]  /*bd30*/  IMAD R13, R3, 0x2, R7 ;  /* 0x00000002030d7824 */ /* 0x000fe200078e0207 */
[----:B------:R-:W-:Y:S01]  /*bd40*/  LEA.HI.X.SX32 R5, R23, R0, 0x1, P6 ;  /* 0x0000000017057211 */ /* 0x000fe200030f0eff */
[----:B------:R1:W-:Y:S01]  /*bd50*/  @P3 STG.E.U8 desc[UR26][R20.64], R25 ;  /* 0x0000001914003986 */ /* 0x0003e2000c10111a */
[----:B-----5:R-:W-:-:S03]  /*bd60*/  ISETP.LT.AND P4, PT, R26, UR19, !P0 ;  /* 0x000000131a007c0c */ /* 0x020fc6000c781270 */
[----:B------:R-:W3:Y:S01]  /*bd70*/  LDL.LU R28, [R1+0xa0] ;  /* 0x0000a000011c7983 */ /* 0x000ee20000300800 */
[----:B------:R-:W-:Y:S01]  /*bd80*/  ISETP.LT.AND P3, PT, R6, UR19, !P0 ;  /* 0x0000001306007c0c */ /* 0x000fe2000c761270 */
[----:B0-----:R-:W-:Y:S01]  /*bd90*/  IMAD R15, R3, 0x2, R13 ;  /* 0x00000002030f7824 */ /* 0x001fe200078e020d */
[C---:B------:R-:W-:Y:S01]  /*bda0*/  IADD3 R6, P6, PT, R7.reuse, R2, RZ ;  /* 0x0000000207067210 */ /* 0x040fe20007fde0ff */
[----:B------:R-:W5:Y:S03]  /*bdb0*/  LDL.LU R26, [R1+0x9c] ;  /* 0x00009c00011a7983 */ /* 0x000f660000300800 */
[----:B------:R-:W-:Y:S01]  /*bdc0*/  LEA.HI.X.SX32 R7, R7, R0, 0x1, P6 ;  /* 0x0000000007077211 */ /* 0x000fe200030f0eff */
[----:B-1----:R-:W3:Y:S01]  /*bdd0*/  LDL.LU R20, [R1+0x98] ;  /* 0x0000980001147983 */ /* 0x002ee20000300800 */
[----:B------:R-:W-:Y:S02]  /*bde0*/  IADD3 R12, P6, PT, R13, R2, RZ ;  /* 0x000000020d0c7210 */ /* 0x000fe40007fde0ff */
[----:B------:R-:W-:-:S02]  /*bdf0*/  PRMT R23, R8, 0x7770, RZ ;  /* 0x0000777008177816 */ /* 0x000fc400000000ff */
[C---:B------:R-:W-:Y:S02]  /*be00*/  PRMT R27, R8.reuse, 0x7771, RZ ;  /* 0x00007771081b7816 */ /* 0x040fe400000000ff */
[----:B------:R-:W-:Y:S02]  /*be10*/  LEA.HI.X.SX32 R13, R13, R0, 0x1, P6 ;  /* 0x000000000d0d7211 */ /* 0x000fe400030f0eff */
[----:B------:R-:W-:Y:S01]  /*be20*/  PRMT R25, R8, 0x7772, RZ ;  /* 0x0000777208197816 */ /* 0x000fe200000000ff */
[----:B------:R0:W-:Y:S04]  /*be30*/  @P1 STG.E.U8 desc[UR26][R4.64], R23 ;  /* 0x0000001704001986 */ /* 0x0001e8000c10111a */
[----:B------:R1:W-:Y:S04]  /*be40*/  @P2 STG.E.U8 desc[UR26][R6.64], R27 ;  /* 0x0000001b06002986 */ /* 0x0003e8000c10111a */
[----:B------:R0:W-:Y:S01]  /*be50*/  @P5 STG.E.U8 desc[UR26][R12.64], R25 ;  /* 0x000000190c005986 */ /* 0x0001e2000c10111a */
[----:B----4-:R-:W-:-:S03]  /*be60*/  ISETP.LT.AND P2, PT, R24, UR19, !P0 ;  /* 0x0000001318007c0c */ /* 0x010fc6000c741270 */
[----:B------:R-:W4:Y:S01]  /*be70*/  LDL.LU R24, [R1+0x94] ;  /* 0x0000940001187983 */ /* 0x000f220000300800 */
[----:B--2---:R-:W-:-:S03]  /*be80*/  ISETP.LT.AND P5, PT, R22, UR19, !P0 ;  /* 0x0000001316007c0c */ /* 0x004fc6000c7a1270 */
[----:B------:R-:W2:Y:S01]  /*be90*/  LDL.LU R22, [R1+0x90] ;  /* 0x0000900001167983 */ /* 0x000ea20000300800 */
[----:B------:R-:W-:Y:S01]  /*bea0*/  IADD3 R14, P6, PT, R15, R2, RZ ;  /* 0x000000020f0e7210 */ /* 0x000fe20007fde0ff */
[----:B0-----:R-:W-:-:S03]  /*beb0*/  IMAD R5, R3, 0x2, R15 ;  /* 0x0000000203057824 */ /* 0x001fc600078e020f */
[----:B------:R-:W-:Y:S01]  /*bec0*/  LEA.HI.X.SX32 R15, R15, R0, 0x1, P6 ;  /* 0x000000000f0f7211 */ /* 0x000fe200030f0eff */
[----:B-1----:R-:W-:Y:S01]  /*bed0*/  IMAD R7, R3, 0x2, R5 ;  /* 0x0000000203077824 */ /* 0x002fe200078e0205 */
[----:B------:R-:W-:Y:S02]  /*bee0*/  IADD3 R4, P6, PT, R5, R2, RZ ;  /* 0x0000000205047210 */ /* 0x000fe40007fde0ff */
[----:B------:R-:W-:Y:S01]  /*bef0*/  PRMT R23, R8, 0x7773, RZ ;  /* 0x0000777308177816 */ /* 0x000fe200000000ff */
[----:B------:R-:W-:Y:S01]  /*bf00*/  IMAD R21, R3, 0x2, R7 ;  /* 0x0000000203157824 */ /* 0x000fe200078e0207 */
[----:B------:R-:W-:Y:S01]  /*bf10*/  LEA.HI.X.SX32 R5, R5, R0, 0x1, P6 ;  /* 0x0000000005057211 */ /* 0x000fe200030f0eff */
[----:B------:R-:W4:Y:S01]  /*bf20*/  LDL.LU R8, [R1+0x8c] ;  /* 0x00008c0001087983 */ /* 0x000f220000300800 */
[C---:B------:R-:W-:Y:S02]  /*bf30*/  IADD3 R6, P6, PT, R7.reuse, R2, RZ ;  /* 0x0000000207067210 */ /* 0x040fe40007fde0ff */
[----:B------:R-:W-:Y:S01]  /*bf40*/  ISETP.LT.AND P1, PT, R30, UR19, !P0 ;  /* 0x000000131e007c0c */ /* 0x000fe2000c721270 */
[----:B------:R0:W-:Y:S01]  /*bf50*/  @P4 STG.E.U8 desc[UR26][R14.64], R23 ;  /* 0x000000170e004986 */ /* 0x0001e2000c10111a */
[----:B------:R-:W-:-:S02]  /*bf60*/  LEA.HI.X.SX32 R7, R7, R0, 0x1, P6 ;  /* 0x0000000007077211 */ /* 0x000fc400030f0eff */
[----:B------:R-:W-:Y:S02]  /*bf70*/  IADD3 R12, P6, PT, R21, R2, RZ ;  /* 0x00000002150c7210 */ /* 0x000fe40007fde0ff */
[----:B------:R-:W-:Y:S02]  /*bf80*/  PRMT R27, R9, 0x7770, RZ ;  /* 0x00007770091b7816 */ /* 0x000fe400000000ff */
[----:B------:R-:W-:Y:S01]  /*bf90*/  LEA.HI.X.SX32 R13, R21, R0, 0x1, P6 ;  /* 0x00000000150d7211 */ /* 0x000fe200030f0eff */
[----:B0-----:R-:W-:Y:S02]  /*bfa0*/  IMAD R15, R3, 0x2, R21 ;  /* 0x00000002030f7824 */ /* 0x001fe400078e0215 */
[----:B------:R0:W-:Y:S01]  /*bfb0*/  @P3 STG.E.U8 desc[UR26][R4.64], R27 ;  /* 0x0000001b04003986 */ /* 0x0001e2000c10111a */
[----:B------:R-:W-:Y:S02]  /*bfc0*/  PRMT R25, R9, 0x7771, RZ ;  /* 0x0000777109197816 */ /* 0x000fe400000000ff */
[----:B------:R-:W-:-:S02]  /*bfd0*/  IADD3 R14, P6, PT, R15, R2, RZ ;  /* 0x000000020f0e7210 */ /* 0x000fc40007fde0ff */
[C---:B------:R-:W-:Y:S02]  /*bfe0*/  PRMT R23, R9.reuse, 0x7772, RZ ;  /* 0x0000777209177816 */ /* 0x040fe400000000ff */
[----:B------:R-:W-:Y:S01]  /*bff0*/  PRMT R21, R9, 0x7773, RZ ;  /* 0x0000777309157816 */ /* 0x000fe200000000ff */
[----:B0-----:R-:W-:Y:S01]  /*c000*/  IMAD R5, R3, 0x2, R15 ;  /* 0x0000000203057824 */ /* 0x001fe200078e020f */
[----:B------:R-:W-:Y:S01]  /*c010*/  LEA.HI.X.SX32 R15, R15, R0, 0x1, P6 ;  /* 0x000000000f0f7211 */ /* 0x000fe200030f0eff */
[----:B------:R-:W-:Y:S01]  /*c020*/  @P1 STG.E.U8 desc[UR26][R6.64], R25 ;  /* 0x0000001906001986 */ /* 0x000fe2000c10111a */
[----:B---3--:R-:W-:Y:S02]  /*c030*/  ISETP.LT.AND P4, PT, R28, UR19, !P0 ;  /* 0x000000131c007c0c */ /* 0x008fe4000c781270 */
[----:B------:R-:W-:Y:S01]  /*c040*/  ISETP.LT.AND P1, PT, R20, UR19, !P0 ;  /* 0x0000001314007c0c */ /* 0x000fe2000c721270 */
[----:B------:R-:W3:Y:S01]  /*c050*/  LDL.LU R28, [R1+0x88] ;  /* 0x00008800011c7983 */ /* 0x000ee20000300800 */
[----:B-----5:R-:W-:-:S03]  /*c060*/  ISETP.LT.AND P3, PT, R26, UR19, !P0 ;  /* 0x000000131a007c0c */ /* 0x020fc6000c761270 */
[----:B------:R0:W-:Y:S04]  /*c070*/  @P2 STG.E.U8 desc[UR26][R12.64], R23 ;  /* 0x000000170c002986 */ /* 0x0001e8000c10111a */
[----:B------:R-:W5:Y:S04]  /*c080*/  LDL.LU R20, [R1+0x84] ;  /* 0x0000840001147983 */ /* 0x000f680000300800 */
[----:B------:R1:W-:Y:S04]  /*c090*/  @P5 STG.E.U8 desc[UR26][R14.64], R21 ;  /* 0x000000150e005986 */ /* 0x0003e8000c10111a */
[----:B------:R-:W3:Y:S01]  /*c0a0*/  LDL.LU R26, [R1+0x80] ;  /* 0x00008000011a7983 */ /* 0x000ee20000300800 */
[----:B--2---:R-:W-:-:S03]  /*c0b0*/  ISETP.LT.AND P5, PT, R22, UR19, !P0 ;  /* 0x0000001316007c0c */ /* 0x004fc6000c7a1270 */
[----:B------:R-:W2:Y:S01]  /*c0c0*/  LDL.LU R22, [R1+0x7c] ;  /* 0x00007c0001167983 */ /* 0x000ea20000300800 */
[----:B------:R-:W-:Y:S01]  /*c0d0*/  IADD3 R4, P6, PT, R5, R2, RZ ;  /* 0x0000000205047210 */ /* 0x000fe20007fde0ff */
[----:B------:R-:W-:Y:S01]  /*c0e0*/  IMAD R9, R3, 0x2, R5 ;  /* 0x0000000203097824 */ /* 0x000fe200078e0205 */
[----:B------:R-:W-:Y:S02]  /*c0f0*/  PRMT R27, R10, 0x7770, RZ ;  /* 0x000077700a1b7816 */ /* 0x000fe400000000ff */
[----:B------:R-:W-:Y:S01]  /*c100*/  LEA.HI.X.SX32 R5, R5, R0, 0x1, P6 ;  /* 0x0000000005057211 */ /* 0x000fe200030f0eff */
[----:B0-----:R-:W-:Y:S01]  /*c110*/  IMAD R13, R3, 0x2, R9 ;  /* 0x00000002030d7824 */ /* 0x001fe200078e0209 */
[C---:B------:R-:W-:Y:S02]  /*c120*/  IADD3 R6, P6, PT, R9.reuse, R2, RZ ;  /* 0x0000000209067210 */ /* 0x040fe40007fde0ff */
[----:B----4-:R-:W-:Y:S01]  /*c130*/  ISETP.LT.AND P2, PT, R24, UR19, !P0 ;  /* 0x0000001318007c0c */ /* 0x010fe2000c741270 */
[----:B------:R0:W-:Y:S01]  /*c140*/  @P4 STG.E.U8 desc[UR26][R4.64], R27 ;  /* 0x0000001b04004986 */ /* 0x0001e2000c10111a */
[----:B------:R-:W-:Y:S01]  /*c150*/  LEA.HI.X.SX32 R7, R9, R0, 0x1, P6 ;  /* 0x0000000009077211 */ /* 0x000fe200030f0eff */
[----:B-1----:R-:W-:Y:S01]  /*c160*/  IMAD R15, R3, 0x2, R13 ;  /* 0x00000002030f7824 */ /* 0x002fe200078e020d */
[----:B------:R-:W-:Y:S01]  /*c170*/  ISETP.LT.AND P4, PT, R8, UR19, !P0 ;  /* 0x0000001308007c0c */ /* 0x000fe2000c781270 */
[----:B------:R-:W4:Y:S01]  /*c180*/  LDL.LU R24, [R1+0x78] ;  /* 0x0000780001187983 */ /* 0x000f220000300800 */
[----:B------:R-:W-:-:S03]  /*c190*/  IADD3 R8, P6, PT, R13, R2, RZ ;  /* 0x000000020d087210 */ /* 0x000fc60007fde0ff */
[----:B------:R-:W4:Y:S01]  /*c1a0*/  LDL.LU R14, [R1+0x74] ;  /* 0x00007400010e7983 */ /* 0x000f220000300800 */
[----:B------:R-:W-:Y:S01]  /*c1b0*/  LEA.HI.X.SX32 R9, R13, R0, 0x1, P6 ;  /* 0x000000000d097211 */ /* 0x000fe200030f0eff */
[----:B------:R-:W-:Y:S01]  /*c1c0*/  IMAD R21, R3, 0x2, R15 ;  /* 0x0000000203157824 */ /* 0x000fe200078e020f */
[C---:B------:R-:W-:Y:S02]  /*c1d0*/  IADD3 R12, P6, PT, R15.reuse, R2, RZ ;  /* 0x000000020f0c7210 */ /* 0x040fe40007fde0ff */
[C---:B------:R-:W-:Y:S02]  /*c1e0*/  PRMT R23, R10.reuse, 0x7771, RZ ;  /* 0x000077710a177816 */ /* 0x040fe400000000ff */
[----:B------:R-:W-:Y:S02]  /*c1f0*/  LEA.HI.X.SX32 R13, R15, R0, 0x1, P6 ;  /* 0x000000000f0d7211 */ /* 0x000fe400030f0eff */
[----:B0-----:R-:W-:Y:S01]  /*c200*/  IADD3 R4, P6, PT, R21, R2, RZ ;  /* 0x0000000215047210 */ /* 0x001fe20007fde0ff */
[----:B------:R0:W-:Y:S01]  /*c210*/  @P3 STG.E.U8 desc[UR26][R6.64], R23 ;  /* 0x0000001706003986 */ /* 0x0001e2000c10111a */
[----:B------:R-:W-:-:S02]  /*c220*/  PRMT R25, R10, 0x7772, RZ ;  /* 0x000077720a197816 */ /* 0x000fc400000000ff */
[----:B------:R-:W-:Y:S02]  /*c230*/  PRMT R27, R10, 0x7773, RZ ;  /* 0x000077730a1b7816 */ /* 0x000fe400000000ff */
[----:B------:R-:W-:Y:S01]  /*c240*/  LEA.HI.X.SX32 R5, R21, R0, 0x1, P6 ;  /* 0x0000000015057211 */ /* 0x000fe200030f0eff */
[----:B------:R-:W-:Y:S01]  /*c250*/  @P1 STG.E.U8 desc[UR26][R8.64], R25 ;  /* 0x0000001908001986 */ /* 0x000fe2000c10111a */
[----:B0-----:R-:W-:-:S03]  /*c260*/  PRMT R23, R11, 0x7770, RZ ;  /* 0x000077700b177816 */ /* 0x001fc600000000ff */
[----:B------:R0:W-:Y:S04]  /*c270*/  @P2 STG.E.U8 desc[UR26][R12.64], R27 ;  /* 0x0000001b0c002986 */ /* 0x0001e8000c10111a */
[----:B------:R1:W-:Y:S01]  /*c280*/  @P5 STG.E.U8 desc[UR26][R4.64], R23 ;  /* 0x0000001704005986 */ /* 0x0003e2000c10111a */
[----:B-----5:R-:W-:-:S03]  /*c290*/  ISETP.LT.AND P1, PT, R20, UR19, !P0 ;  /* 0x0000001314007c0c */ /* 0x020fc6000c721270 */
[----:B------:R-:W5:Y:S04]  /*c2a0*/  LDL.LU R20, [R1+0x70] ;  /* 0x0000700001147983 */ /* 0x000f680000300800 */
[----:B0-----:R-:W5:Y:S01]  /*c2b0*/  LDL.LU R12, [R1+0x6c] ;  /* 0x00006c00010c7983 */ /* 0x001f620000300800 */
[----:B--2---:R-:W-:-:S03]  /*c2c0*/  ISETP.LT.AND P5, PT, R22, UR19, !P0 ;  /* 0x0000001316007c0c */ /* 0x004fc6000c7a1270 */
[----:B------:R-:W2:Y:S01]  /*c2d0*/  LDL.LU R22, [R1+0x68] ;  /* 0x0000680001167983 */ /* 0x000ea20000300800 */
[----:B------:R-:W-:Y:S01]  /*c2e0*/  IMAD R7, R3, 0x2, R21 ;  /* 0x0000000203077824 */ /* 0x000fe200078e0215 */
[----:B---3--:R-:W-:-:S03]  /*c2f0*/  ISETP.LT.AND P3, PT, R28, UR19, !P0 ;  /* 0x000000131c007c0c */ /* 0x008fc6000c761270 */
[----:B------:R-:W-:Y:S01]  /*c300*/  IMAD R9, R3, 0x2, R7 ;  /* 0x0000000203097824 */ /* 0x000fe200078e0207 */
[----:B------:R-:W-:-:S04]  /*c310*/  IADD3 R6, P6, PT, R7, R2, RZ ;  /* 0x0000000207067210 */ /* 0x000fc80007fde0ff */
[----:B------:R-:W-:Y:S02]  /*c320*/  LEA.HI.X.SX32 R7, R7, R0, 0x1, P6 ;  /* 0x0000000007077211 */ /* 0x000fe400030f0eff */
[----:B------:R-:W-:Y:S01]  /*c330*/  IADD3 R8, P6, PT, R9, R2, RZ ;  /* 0x0000000209087210 */ /* 0x000fe20007fde0ff */
[----:B------:R-:W-:Y:S01]  /*c340*/  IMAD R15, R3, 0x2, R9 ;  /* 0x00000002030f7824 */ /* 0x000fe200078e0209 */
[----:B------:R-:W-:Y:S02]  /*c350*/  PRMT R25, R11, 0x7771, RZ ;  /* 0x000077710b197816 */ /* 0x000fe400000000ff */
[----:B------:R-:W-:Y:S02]  /*c360*/  LEA.HI.X.SX32 R9, R9, R0, 0x1, P6 ;  /* 0x0000000009097211 */ /* 0x000fe400030f0eff */
[----:B-1----:R-:W-:Y:S01]  /*c370*/  PRMT R23, R11, 0x7772, RZ ;  /* 0x000077720b177816 */ /* 0x002fe200000000ff */
[----:B------:R0:W-:Y:S01]  /*c380*/  @P4 STG.E.U8 desc[UR26][R6.64], R25 ;  /* 0x0000001906004986 */ /* 0x0001e2000c10111a */
[----:B----4-:R-:W-:Y:S01]  /*c390*/  ISETP.LT.AND P4, PT, R24, UR19, !P0 ;  /* 0x0000001318007c0c */ /* 0x010fe2000c781270 */
[----:B------:R-:W-:Y:S01]  /*c3a0*/  IMAD R5, R3, 0x2, R15 ;  /* 0x0000000203057824 */ /* 0x000fe200078e020f */
[----:B------:R-:W-:Y:S01]  /*c3b0*/  IADD3 R10, P6, PT, R15, R2, RZ ;  /* 0x000000020f0a7210 */ /* 0x000fe20007fde0ff */
[----:B------:R1:W-:Y:S01]  /*c3c0*/  @P3 STG.E.U8 desc[UR26][R8.64], R23 ;  /* 0x0000001708003986 */ /* 0x0003e2000c10111a */
[----:B------:R-:W-:-:S03]  /*c3d0*/  ISETP.LT.AND P3, PT, R14, UR19, !P0 ;  /* 0x000000130e007c0c */ /* 0x000fc6000c761270 */
[----:B------:R-:W3:Y:S01]  /*c3e0*/  LDL.LU R24, [R1+0x64] ;  /* 0x0000640001187983 */ /* 0x000ee20000300800 */
[----:B------:R-:W-:-:S03]  /*c3f0*/  PRMT R21, R11, 0x7773, RZ ;  /* 0x000077730b157816 */ /* 0x000fc600000000ff */
[----:B------:R-:W4:Y:S01]  /*c400*/  LDL.LU R14, [R1+0x60] ;  /* 0x00006000010e7983 */ /* 0x000f220000300800 */
[----:B------:R-:W-:Y:S01]  /*c410*/  LEA.HI.X.SX32 R11, R15, R0, 0x1, P6 ;  /* 0x000000000f0b7211 */ /* 0x000fe200030f0eff */
[----:B0-----:R-:W-:Y:S01]  /*c420*/  IMAD R7, R3, 0x2, R5 ;  /* 0x0000000203077824 */ /* 0x001fe200078e0205 */
[----:B------:R-:W-:Y:S02]  /*c430*/  ISETP.LT.AND P2, PT, R26, UR19, !P0 ;  /* 0x000000131a007c0c */ /* 0x000fe4000c741270 */
[----:B------:R-:W-:-:S04]  /*c440*/  IADD3 R4, P6, PT, R5, R2, RZ ;  /* 0x0000000205047210 */ /* 0x000fc80007fde0ff */
[----:B------:R-:W-:Y:S02]  /*c450*/  LEA.HI.X.SX32 R5, R5, R0, 0x1, P6 ;  /* 0x0000000005057211 */ /* 0x000fe400030f0eff */
[----:B------:R-:W-:Y:S01]  /*c460*/  IADD3 R6, P6, PT, R7, R2, RZ ;  /* 0x0000000207067210 */ /* 0x000fe20007fde0ff */
[----:B------:R-:W-:Y:S01]  /*c470*/  IMAD R13, R3, 0x2, R7 ;  /* 0x00000002030d7824 */ /* 0x000fe200078e0207 */
[C---:B------:R-:W-:Y:S02]  /*c480*/  PRMT R15, R16.reuse, 0x7770, RZ ;  /* 0x00007770100f7816 */ /* 0x040fe400000000ff */
[----:B------:R-:W-:Y:S02]  /*c490*/  LEA.HI.X.SX32 R7, R7, R0, 0x1, P6 ;  /* 0x0000000007077211 */ /* 0x000fe400030f0eff */
[----:B-1----:R-:W-:Y:S01]  /*c4a0*/  PRMT R23, R16, 0x7771, RZ ;  /* 0x0000777110177816 */ /* 0x002fe200000000ff */
[----:B------:R0:W-:Y:S01]  /*c4b0*/  @P1 STG.E.U8 desc[UR26][R10.64], R21 ;  /* 0x000000150a001986 */ /* 0x0001e2000c10111a */
[----:B-----5:R-:W-:-:S03]  /*c4c0*/  ISETP.LT.AND P1, PT, R20, UR19, !P0 ;  /* 0x0000001314007c0c */ /* 0x020fc6000c721270 */
[----:B------:R1:W-:Y:S01]  /*c4d0*/  @P2 STG.E.U8 desc[UR26][R4.64], R15 ;  /* 0x0000000f04002986 */ /* 0x0003e2000c10111a */
[----:B------:R-:W-:-:S03]  /*c4e0*/  ISETP.LT.AND P2, PT, R12, UR19, !P0 ;  /* 0x000000130c007c0c */ /* 0x000fc6000c741270 */
[----:B------:R-:W5:Y:S04]  /*c4f0*/  LDL.LU R20, [R1+0x5c] ;  /* 0x00005c0001147983 */ /* 0x000f680000300800 */
[----:B------:R2:W-:Y:S01]  /*c500*/  @P5 STG.E.U8 desc[UR26][R6.64], R23 ;  /* 0x0000001706005986 */ /* 0x0005e2000c10111a */
[----:B0-----:R-:W-:-:S03]  /*c510*/  PRMT R21, R16, 0x7772, RZ ;  /* 0x0000777210157816 */ /* 0x001fc600000000ff */
[----:B------:R-:W5:Y:S01]  /*c520*/  LDL.LU R12, [R1+0x58] ;  /* 0x00005800010c7983 */ /* 0x000f620000300800 */
[----:B-1----:R-:W-:Y:S02]  /*c530*/  PRMT R15, R16, 0x7773, RZ ;  /* 0x00007773100f7816 */ /* 0x002fe400000000ff */
[----:B--2---:R-:W-:Y:S02]  /*c540*/  ISETP.LT.AND P5, PT, R22, UR19, !P0 ;  /* 0x0000001316007c0c */ /* 0x004fe4000c7a1270 */
[----:B------:R-:W2:Y:S04]  /*c550*/  LDL.LU R22, [R1+0x54] ;  /* 0x0000540001167983 */ /* 0x000ea80000300800 */
[----:B------:R-:W2:Y:S01]  /*c560*/  LDL.LU R16, [R1+0x50] ;  /* 0x0000500001107983 */ /* 0x000ea20000300800 */
[----:B------:R-:W-:Y:S01]  /*c570*/  IADD3 R8, P6, PT, R13, R2, RZ ;  /* 0x000000020d087210 */ /* 0x000fe20007fde0ff */
[----:B------:R-:W-:-:S03]  /*c580*/  IMAD R11, R3, 0x2, R13 ;  /* 0x00000002030b7824 */ /* 0x000fc600078e020d */
[----:B------:R-:W-:Y:S01]  /*c590*/  LEA.HI.X.SX32 R9, R13, R0, 0x1, P6 ;  /* 0x000000000d097211 */ /* 0x000fe200030f0eff */
[----:B------:R-:W-:Y:S01]  /*c5a0*/  IMAD R5, R3, 0x2, R11 ;  /* 0x0000000203057824 */ /* 0x000fe200078e020b */
[----:B------:R-:W-:-:S04]  /*c5b0*/  IADD3 R10, P6, PT, R11, R2, RZ ;  /* 0x000000020b0a7210 */ /* 0x000fc80007fde0ff */
[----:B------:R-:W-:Y:S01]  /*c5c0*/  LEA.HI.X.SX32 R11, R11, R0, 0x1, P6 ;  /* 0x000000000b0b7211 */ /* 0x000fe200030f0eff */
[----:B------:R-:W-:Y:S01]  /*c5d0*/  IMAD R13, R3, 0x2, R5 ;  /* 0x00000002030d7824 */ /* 0x000fe200078e0205 */
[C---:B------:R-:W-:Y:S01]  /*c5e0*/  IADD3 R4, P6, PT, R5.reuse, R2, RZ ;  /* 0x0000000205047210 */ /* 0x040fe20007fde0ff */
[----:B------:R0:W-:Y:S03]  /*c5f0*/  @P4 STG.E.U8 desc[UR26][R8.64], R21 ;  /* 0x0000001508004986 */ /* 0x0001e6000c10111a */
[----:B------:R-:W-:Y:S01]  /*c600*/  LEA.HI.X.SX32 R5, R5, R0, 0x1, P6 ;  /* 0x0000000005057211 */ /* 0x000fe200030f0eff */
[----:B------:R1:W-:Y:S01]  /*c610*/  @P3 STG.E.U8 desc[UR26][R10.64], R15 ;  /* 0x0000000f0a003986 */ /* 0x0003e2000c10111a */
[----:B------:R-:W-:Y:S02]  /*c620*/  IADD3 R6, P6, PT, R13, R2, RZ ;  /* 0x000000020d067210 */ /* 0x000fe40007fde0ff */
[----:B----4-:R-:W-:Y:S01]  /*c630*/  ISETP.LT.AND P3, PT, R14, UR19, !P0 ;  /* 0x000000130e007c0c */ /* 0x010fe2000c761270 */
[----:B0-----:R-:W-:Y:S01]  /*c640*/  IMAD R9, R3, 0x2, R13 ;  /* 0x0000000203097824 */ /* 0x001fe200078e020d */
[----:B------:R-:W4:Y:S01]  /*c650*/  LDL.LU R14, [R1+0x4c] ;  /* 0x00004c00010e7983 */ /* 0x000f220000300800 */
[----:B------:R-:W-:-:S02]  /*c660*/  LEA.HI.X.SX32 R7, R13, R0, 0x1, P6 ;  /* 0x000000000d077211 */ /* 0x000fc400030f0eff */
[----:B-1----:R-:W-:Y:S01]  /*c670*/  IMAD R11, R3, 0x2, R9 ;  /* 0x00000002030b7824 */ /* 0x002fe200078e0209 */
[----:B------:R-:W-:Y:S02]  /*c680*/  IADD3 R8, P6, PT, R9, R2, RZ ;  /* 0x0000000209087210 */ /* 0x000fe40007fde0ff */
[----:B---3--:R-:W-:Y:S02]  /*c690*/  ISETP.LT.AND P4, PT, R24, UR19, !P0 ;  /* 0x0000001318007c0c */ /* 0x008fe4000c781270 */
[----:B------:R-:W-:Y:S01]  /*c6a0*/  PRMT R25, R17, 0x7770, RZ ;  /* 0x0000777011197816 */ /* 0x000fe200000000ff */
[----:B------:R-:W-:Y:S01]  /*c6b0*/  IMAD R15, R3, 0x2, R11 ;  /* 0x00000002030f7824 */ /* 0x000fe200078e020b */
[----:B------:R-:W-:Y:S01]  /*c6c0*/  LEA.HI.X.SX32 R9, R9, R0, 0x1, P6 ;  /* 0x0000000009097211 */ /* 0x000fe200030f0eff */
[----:B------:R-:W3:Y:S01]  /*c6d0*/  LDL.LU R24, [R1+0x48] ;  /* 0x0000480001187983 */ /* 0x000ee20000300800 */
[----:B------:R-:W-:Y:S02]  /*c6e0*/  IADD3 R10, P6, PT, R11, R2, RZ ;  /* 0x000000020b0a7210 */ /* 0x000fe40007fde0ff */
[C---:B------:R-:W-:Y:S01]  /*c6f0*/  PRMT R21, R17.reuse, 0x7771, RZ ;  /* 0x0000777111157816 */ /* 0x040fe200000000ff */
[----:B------:R0:W-:Y:S01]  /*c700*/  @P1 STG.E.U8 desc[UR26][R4.64], R25 ;  /* 0x0000001904001986 */ /* 0x0001e2000c10111a */
[----:B------:R-:W-:-:S02]  /*c710*/  PRMT R23, R17, 0x7772, RZ ;  /* 0x0000777211177816 */ /* 0x000fc400000000ff */
[----:B------:R-:W-:Y:S01]  /*c720*/  LEA.HI.X.SX32 R11, R11, R0, 0x1, P6 ;  /* 0x000000000b0b7211 */ /* 0x000fe200030f0eff */
[----:B------:R1:W-:Y:S04]  /*c730*/  @P2 STG.E.U8 desc[UR26][R6.64], R21 ;  /* 0x0000001506002986 */ /* 0x0003e8000c10111a */
[----:B------:R1:W-:Y:S01]  /*c740*/  @P5 STG.E.U8 desc[UR26][R8.64], R23 ;  /* 0x0000001708005986 */ /* 0x0003e2000c10111a */
[----:B0-----:R-:W-:Y:S02]  /*c750*/  PRMT R5, R17, 0x7773, RZ ;  /* 0x0000777311057816 */ /* 0x001fe400000000ff */
[----:B-----5:R-:W-:Y:S02]  /*c760*/  ISETP.LT.AND P1, PT, R20, UR19, !P0 ;  /* 0x0000001314007c0c */ /* 0x020fe4000c721270 */
[----:B------:R-:W5:Y:S04]  /*c770*/  LDL.LU R20, [R1+0x44] ;  /* 0x0000440001147983 */ /* 0x000f680000300800 */
[----:B------:R0:W-:Y:S04]  /*c780*/  @P4 STG.E.U8 desc[UR26][R10.64], R5 ;  /* 0x000000050a004986 */ /* 0x0001e8000c10111a */
[----:B------:R-:W5:Y:S01]  /*c790*/  LDL.LU R26, [R1+0x40] ;  /* 0x00004000011a7983 */ /* 0x000f620000300800 */
[----:B------:R-:W-:-:S02]  /*c7a0*/  ISETP.LT.AND P2, PT, R12, UR19, !P0 ;  /* 0x000000130c007c0c */ /* 0x000fc4000c741270 */
[----:B-1----:R-:W-:Y:S01]  /*c7b0*/  PRMT R21, R18, 0x7770, RZ ;  /* 0x0000777012157816 */ /* 0x002fe200000000ff */
[----:B------:R-:W1:Y:S01]  /*c7c0*/  LDS.128 R4, [R238+0x800] ;  /* 0x00080000ee047984 */ /* 0x000e620000000c00 */
[----:B--2---:R-:W-:-:S03]  /*c7d0*/  ISETP.LT.AND P4, PT, R16, UR19, !P0 ;  /* 0x0000001310007c0c */ /* 0x004fc6000c781270 */
[----:B------:R-:W2:Y:S01]  /*c7e0*/  LDL.LU R16, [R1+0x3c] ;  /* 0x00003c0001107983 */ /* 0x000ea20000300800 */
[----:B------:R-:W-:-:S04]  /*c7f0*/  IADD3 R12, P6, PT, R15, R2, RZ ;  /* 0x000000020f0c7210 */ /* 0x000fc80007fde0ff */
[----:B------:R-:W-:Y:S01]  /*c800*/  LEA.HI.X.SX32 R13, R15, R0, 0x1, P6 ;  /* 0x000000000f0d7211 */ /* 0x000fe200030f0eff */
[----:B------:R-:W-:-:S04]  /*c810*/  IMAD R15, R3, 0x2, R15 ;  /* 0x00000002030f7824 */ /* 0x000fc800078e020f */
[----:B------:R-:W-:Y:S01]  /*c820*/  IMAD R17, R3, 0x2, R15 ;  /* 0x0000000203117824 */ /* 0x000fe200078e020f */
[----:B------:R-:W-:Y:S01]  /*c830*/  IADD3 R8, P6, PT, R15, R2, RZ ;  /* 0x000000020f087210 */ /* 0x000fe20007fde0ff */
[----:B------:R1:W-:Y:S02]  /*c840*/  @P3 STG.E.U8 desc[UR26][R12.64], R21 ;  /* 0x000000150c003986 */ /* 0x0003e4000c10111a */
[----:B0-----:R-:W-:Y:S01]  /*c850*/  IMAD R11, R3, 0x2, R17 ;  /* 0x00000002030b7824 */ /* 0x001fe200078e0211 */
[----:B------:R-:W-:Y:S02]  /*c860*/  LEA.HI.X.SX32 R9, R15, R0, 0x1, P6 ;  /* 0x000000000f097211 */ /* 0x000fe400030f0eff */
[----:B------:R-:W-:Y:S02]  /*c870*/  ISETP.LT.AND P5, PT, R22, UR19, !P0 ;  /* 0x0000001316007c0c */ /* 0x000fe4000c7a1270 */
[----:B------:R-:W-:Y:S01]  /*c880*/  PRMT R25, R18, 0x7771, RZ ;  /* 0x0000777112197816 */ /* 0x000fe200000000ff */
[----:B------:R-:W2:Y:S01]  /*c890*/  LDL.LU R22, [R1+0x38] ;  /* 0x0000380001167983 */ /* 0x000ea20000300800 */
[----:B----4-:R-:W-:-:S02]  /*c8a0*/  ISETP.LT.AND P3, PT, R14, UR19, !P0 ;  /* 0x000000130e007c0c */ /* 0x010fc4000c761270 */
[----:B------:R-:W-:Y:S01]  /*c8b0*/  IADD3 R14, P6, PT, R17, R2, RZ ;  /* 0x00000002110e7210 */ /* 0x000fe20007fde0ff */
[----:B-1----:R-:W-:-:S03]  /*c8c0*/  IMAD R13, R3, 0x2, R11 ;  /* 0x00000002030d7824 */ /* 0x002fc600078e020b */
[----:B------:R-:W-:Y:S02]  /*c8d0*/  LEA.HI.X.SX32 R15, R17, R0, 0x1, P6 ;  /* 0x00000000110f7211 */ /* 0x000fe400030f0eff */
[----:B------:R-:W-:-:S04]  /*c8e0*/  IADD3 R10, P6, PT, R11, R2, RZ ;  /* 0x000000020b0a7210 */ /* 0x000fc80007fde0ff */
[----:B------:R-:W-:Y:S02]  /*c8f0*/  LEA.HI.X.SX32 R11, R11, R0, 0x1, P6 ;  /* 0x000000000b0b7211 */ /* 0x000fe400030f0eff */
[----:B------:R-:W-:Y:S01]  /*c900*/  IADD3 R12, P6, PT, R13, R2, RZ ;  /* 0x000000020d0c7210 */ /* 0x000fe20007fde0ff */
[----:B------:R0:W-:Y:S01]  /*c910*/  @P1 STG.E.U8 desc[UR26][R8.64], R25 ;  /* 0x0000001908001986 */ /* 0x0001e2000c10111a */
[C---:B------:R-:W-:Y:S01]  /*c920*/  PRMT R23, R18.reuse, 0x7772, RZ ;  /* 0x0000777212177816 */ /* 0x040fe200000000ff */
[----:B------:R-:W-:Y:S01]  /*c930*/  IMAD R17, R3, 0x2, R13 ;  /* 0x0000000203117824 */ /* 0x000fe200078e020d */
[----:B------:R-:W-:Y:S02]  /*c940*/  PRMT R21, R18, 0x7773, RZ ;  /* 0x0000777312157816 */ /* 0x000fe400000000ff */
[----:B------:R-:W-:Y:S01]  /*c950*/  LEA.HI.X.SX32 R13, R13, R0, 0x1, P6 ;  /* 0x000000000d0d7211 */ /* 0x000fe200030f0eff */
[----:B------:R1:W-:Y:S01]  /*c960*/  @P2 STG.E.U8 desc[UR26][R14.64], R23 ;  /* 0x000000170e002986 */ /* 0x0003e2000c10111a */
[----:B---3--:R-:W-:-:S03]  /*c970*/  ISETP.LT.AND P1, PT, R24, UR19, !P0 ;  /* 0x0000001318007c0c */ /* 0x008fc6000c721270 */
[----:B------:R-:W3:Y:S01]  /*c980*/  LDL.LU R24, [R1+0x34] ;  /* 0x0000340001187983 */ /* 0x000ee20000300800 */
[----:B0-----:R-:W-:-:S03]  /*c990*/  PRMT R25, R19, 0x7770, RZ ;  /* 0x0000777013197816 */ /* 0x001fc600000000ff */
[----:B------:R0:W-:Y:S01]  /*c9a0*/  @P5 STG.E.U8 desc[UR26][R10.64], R21 ;  /* 0x000000150a005986 */ /* 0x0001e2000c10111a */
[----:B-----5:R-:W-:-:S03]  /*c9b0*/  ISETP.LT.AND P2, PT, R20, UR19, !P0 ;  /* 0x0000001314007c0c */ /* 0x020fc6000c741270 */
[----:B------:R-:W4:Y:S04]  /*c9c0*/  LDL.LU R20, [R1+0x30] ;  /* 0x0000300001147983 */ /* 0x000f280000300800 */
[----:B------:R5:W-:Y:S04]  /*c9d0*/  @P4 STG.E.U8 desc[UR26][R12.64], R25 ;  /* 0x000000190c004986 */ /* 0x000be8000c10111a */
[----:B------:R-:W4:Y:S01]  /*c9e0*/  LDL.LU R18, [R1+0x2c] ;  /* 0x00002c0001127983 */ /* 0x000f220000300800 */
[----:B--2---:R-:W-:-:S03]  /*c9f0*/  ISETP.LT.AND P4, PT, R16, UR19, !P0 ;  /* 0x0000001310007c0c */ /* 0x004fc6000c781270 */
[----:B------:R-:W2:Y:S01]  /*ca00*/  LDL.LU R16, [R1+0x28] ;  /* 0x0000280001107983 */ /* 0x000ea20000300800 */
[----:B------:R-:W-:Y:S01]  /*ca10*/  IADD3 R8, P6, PT, R17, R2, RZ ;  /* 0x0000000211087210 */ /* 0x000fe20007fde0ff */
[----:B-1----:R-:W-:-:S03]  /*ca20*/  IMAD R15, R3, 0x2, R17 ;  /* 0x00000002030f7824 */ /* 0x002fc600078e0211 */
[----:B------:R-:W-:Y:S01]  /*ca30*/  LEA.HI.X.SX32 R9, R17, R0, 0x1, P6 ;  /* 0x0000000011097211 */ /* 0x000fe200030f0eff */
[----:B0-----:R-:W-:Y:S01]  /*ca40*/  IMAD R11, R3, 0x2, R15 ;  /* 0x00000002030b7824 */ /* 0x001fe200078e020f */
[----:B------:R-:W-:Y:S02]  /*ca50*/  IADD3 R14, P6, PT, R15, R2, RZ ;  /* 0x000000020f0e7210 */ /* 0x000fe40007fde0ff */
[----:B------:R-:W-:Y:S01]  /*ca60*/  PRMT R23, R19, 0x7771, RZ ;  /* 0x0000777113177816 */ /* 0x000fe200000000ff */
[----:B------:R-:W-:Y:S01]  /*ca70*/  IMAD R17, R3, 0x2, R11 ;  /* 0x0000000203117824 */ /* 0x000fe200078e020b */
[----:B------:R-:W-:Y:S02]  /*ca80*/  LEA.HI.X.SX32 R15, R15, R0, 0x1, P6 ;  /* 0x000000000f0f7211 */ /* 0x000fe400030f0eff */
[----:B------:R-:W-:Y:S01]  /*ca90*/  IADD3 R10, P6, PT, R11, R2, RZ ;  /* 0x000000020b0a7210 */ /* 0x000fe20007fde0ff */
[----:B------:R0:W-:Y:S01]  /*caa0*/  @P3 STG.E.U8 desc[UR26][R8.64], R23 ;  /* 0x0000001708003986 */ /* 0x0001e2000c10111a */
[----:B------:R-:W-:-:S02]  /*cab0*/  ISETP.LT.AND P5, PT, R26, UR19, !P0 ;  /* 0x000000131a007c0c */ /* 0x000fc4000c7a1270 */
[----:B------:R-:W-:Y:S02]  /*cac0*/  LEA.HI.X.SX32 R11, R11, R0, 0x1, P6 ;  /* 0x000000000b0b7211 */ /* 0x000fe400030f0eff */
[----:B-----5:R-:W-:Y:S02]  /*cad0*/  IADD3 R12, P6, PT, R17, R2, RZ ;  /* 0x00000002110c7210 */ /* 0x020fe40007fde0ff */
[----:B------:R-:W-:Y:S01]  /*cae0*/  PRMT R21, R19, 0x7772, RZ ;  /* 0x0000777213157816 */ /* 0x000fe200000000ff */
[----:B0-----:R-:W-:Y:S01]  /*caf0*/  IMAD R9, R3, 0x2, R17 ;  /* 0x0000000203097824 */ /* 0x001fe200078e0211 */
[----:B------:R-:W-:-:S03]  /*cb00*/  LEA.HI.X.SX32 R13, R17, R0, 0x1, P6 ;  /* 0x00000000110d7211 */ /* 0x000fc600030f0eff */
[----:B------:R0:W-:Y:S01]  /*cb10*/  @P1 STG.E.U8 desc[UR26][R14.64], R21 ;  /* 0x000000150e001986 */ /* 0x0001e2000c10111a */
[----:B------:R-:W-:Y:S02]  /*cb20*/  PRMT R19, R19, 0x7773, RZ ;  /* 0x0000777313137816 */ /* 0x000fe400000000ff */
[----:B------:R-:W-:Y:S02]  /*cb30*/  IADD3 R8, P6, PT, R9, R2, RZ ;  /* 0x0000000209087210 */ /* 0x000fe40007fde0ff */
[C---:B------:R-:W-:Y:S02]  /*cb40*/  PRMT R23, R4.reuse, 0x7770, RZ ;  /* 0x0000777004177816 */ /* 0x040fe400000000ff */
[----:B------:R-:W-:Y:S01]  /*cb50*/  PRMT R25, R4, 0x7771, RZ ;  /* 0x0000777104197816 */ /* 0x000fe200000000ff */
[----:B------:R-:W-:Y:S01]  /*cb60*/  @P2 STG.E.U8 desc[UR26][R10.64], R19 ;  /* 0x000000130a002986 */ /* 0x000fe2000c10111a */
[----:B------:R-:W-:Y:S01]  /*cb70*/  ISETP.LT.AND P3, PT, R22, UR19, !P0 ;  /* 0x0000001316007c0c */ /* 0x000fe2000c761270 */
[----:B0-----:R-:W-:Y:S01]  /*cb80*/  IMAD R15, R3, 0x2, R9 ;  /* 0x00000002030f7824 */ /* 0x001fe200078e0209 */
[----:B------:R-:W-:Y:S01]  /*cb90*/  LEA.HI.X.SX32 R9, R9, R0, 0x1, P6 ;  /* 0x0000000009097211 */ /* 0x000fe200030f0eff */
[----:B------:R-:W5:Y:S04]  /*cba0*/  LDL.LU R22, [R1+0x24] ;  /* 0x0000240001167983 */ /* 0x000f680000300800 */
[----:B------:R0:W-:Y:S01]  /*cbb0*/  @P5 STG.E.U8 desc[UR26][R12.64], R23 ;  /* 0x000000170c005986 */ /* 0x0001e2000c10111a */
[----:B---3--:R-:W-:-:S03]  /*cbc0*/  ISETP.LT.AND P1, PT, R24, UR19, !P0 ;  /* 0x0000001318007c0c */ /* 0x008fc6000c721270 */
[----:B------:R-:W3:Y:S04]  /*cbd0*/  LDL.LU R24, [R1+0x20] ;  /* 0x0000200001187983 */ /* 0x000ee80000300800 */
[----:B------:R1:W-:Y:S01]  /*cbe0*/  @P4 STG.E.U8 desc[UR26][R8.64], R25 ;  /* 0x0000001908004986 */ /* 0x0003e2000c10111a */
[----:B----4-:R-:W-:-:S03]  /*cbf0*/  ISETP.LT.AND P2, PT, R20, UR19, !P0 ;  /* 0x0000001314007c0c */ /* 0x010fc6000c741270 */
[----:B------:R-:W4:Y:S01]  /*cc00*/  LDL.LU R20, [R1+0x1c] ;  /* 0x00001c0001147983 */ /* 0x000f220000300800 */
[----:B------:R-:W-:-:S03]  /*cc10*/  ISETP.LT.AND P5, PT, R18, UR19, !P0 ;  /* 0x0000001312007c0c */ /* 0x000fc6000c7a1270 */
[----:B------:R-:W3:Y:S01]  /*cc20*/  LDL.LU R18, [R1+0x18] ;  /* 0x0000180001127983 */ /* 0x000ee20000300800 */
[----:B--2---:R-:W-:-:S03]  /*cc30*/  ISETP.LT.AND P4, PT, R16, UR19, !P0 ;  /* 0x0000001310007c0c */ /* 0x004fc6000c781270 */
[----:B------:R-:W2:Y:S01]  /*cc40*/  LDL.LU R16, [R1+0x14] ;  /* 0x0000140001107983 */ /* 0x000ea20000300800 */
[----:B------:R-:W-:Y:S01]  /*cc50*/  IMAD R17, R3, 0x2, R15 ;  /* 0x0000000203117824 */ /* 0x000fe200078e020f */
[----:B------:R-:W-:-:S03]  /*cc60*/  IADD3 R14, P6, PT, R15, R2, RZ ;  /* 0x000000020f0e7210 */ /* 0x000fc60007fde0ff */
[----:B0-----:R-:W-:Y:S01]  /*cc70*/  IMAD R13, R3, 0x2, R17 ;  /* 0x00000002030d7824 */ /* 0x001fe200078e0211 */
[----:B------:R-:W-:Y:S02]  /*cc80*/  LEA.HI.X.SX32 R15, R15, R0, 0x1, P6 ;  /* 0x000000000f0f7211 */ /* 0x000fe400030f0eff */
[----:B------:R-:W-:Y:S01]  /*cc90*/  IADD3 R10, P6, PT, R17, R2, RZ ;  /* 0x00000002110a7210 */ /* 0x000fe20007fde0ff */
[----:B-1----:R-:W-:-:S03]  /*cca0*/  IMAD R9, R3, 0x2, R13 ;  /* 0x0000000203097824 */ /* 0x002fc600078e020d */
[----:B------:R-:W-:Y:S02]  /*ccb0*/  LEA.HI.X.SX32 R11, R17, R0, 0x1, P6 ;  /* 0x00000000110b7211 */ /* 0x000fe400030f0eff */
[----:B------:R-:W-:Y:S01]  /*ccc0*/  IADD3 R12, P6, PT, R13, R2, RZ ;  /* 0x000000020d0c7210 */ /* 0x000fe20007fde0ff */
[----:B------:R-:W-:Y:S01]  /*ccd0*/  IMAD R17, R3, 0x2, R9 ;  /* 0x0000000203117824 */ /* 0x000fe200078e0209 */
[C---:B------:R-:W-:Y:S02]  /*cce0*/  PRMT R23, R4.reuse, 0x7772, RZ ;  /* 0x0000777204177816 */ /* 0x040fe400000000ff */
[----:B------:R-:W-:Y:S02]  /*ccf0*/  LEA.HI.X.SX32 R13, R13, R0, 0x1, P6 ;  /* 0x000000000d0d7211 */ /* 0x000fe400030f0eff */
[----:B------:R-:W-:Y:S01]  /*cd00*/  IADD3 R8, P6, PT, R9, R2, RZ ;  /* 0x0000000209087210 */ /* 0x000fe20007fde0ff */
[----:B------:R0:W-:Y:S01]  /*cd10*/  @P3 STG.E.U8 desc[UR26][R14.64], R23 ;  /* 0x000000170e003986 */ /* 0x0001e2000c10111a */
[----:B------:R-:W-:-:S02]  /*cd20*/  PRMT R21, R4, 0x7773, RZ ;  /* 0x0000777304157816 */ /* 0x000fc400000000ff */
[----:B------:R-:W-:Y:S02]  /*cd30*/  LEA.HI.X.SX32 R9, R9, R0, 0x1, P6 ;  /* 0x0000000009097211 */ /* 0x000fe400030f0eff */
[----:B------:R-:W-:Y:S01]  /*cd40*/  PRMT R19, R5, 0x7770, RZ ;  /* 0x0000777005137816 */ /* 0x000fe200000000ff */
[----:B------:R1:W-:Y:S01]  /*cd50*/  @P1 STG.E.U8 desc[UR26][R10.64], R21 ;  /* 0x000000150a001986 */ /* 0x0003e2000c10111a */
[----:B0-----:R-:W-:Y:S02]  /*cd60*/  IADD3 R14, P6, PT, R17, R2, RZ ;  /* 0x00000002110e7210 */ /* 0x001fe40007fde0ff */
[----:B------:R-:W-:Y:S02]  /*cd70*/  PRMT R23, R5, 0x7771, RZ ;  /* 0x0000777105177816 */ /* 0x000fe400000000ff */
[----:B------:R-:W-:Y:S02]  /*cd80*/  LEA.HI.X.SX32 R15, R17, R0, 0x1, P6 ;  /* 0x00000000110f7211 */ /* 0x000fe400030f0eff */
[----:B-1----:R-:W-:Y:S01]  /*cd90*/  PRMT R21, R5, 0x7772, RZ ;  /* 0x0000777205157816 */ /* 0x002fe200000000ff */
[----:B------:R0:W-:Y:S01]  /*cda0*/  @P2 STG.E.U8 desc[UR26][R12.64], R19 ;  /* 0x000000130c002986 */ /* 0x0001e2000c10111a */
[----:B-----5:R-:W-:-:S03]  /*cdb0*/  ISETP.LT.AND P3, PT, R22, UR19, !P0 ;  /* 0x0000001316007c0c */ /* 0x020fc6000c761270 */
[----:B------:R-:W5:Y:S04]  /*cdc0*/  LDL.LU R22, [R1+0x10] ;  /* 0x0000100001167983 */ /* 0x000f680000300800 */
[----:B------:R1:W-:Y:S04]  /*cdd0*/  @P5 STG.E.U8 desc[UR26][R8.64], R23 ;  /* 0x0000001708005986 */ /* 0x0003e8000c10111a */
[----:B------:R0:W-:Y:S01]  /*cde0*/  @P4 STG.E.U8 desc[UR26][R14.64], R21 ;  /* 0x000000150e004986 */ /* 0x0001e2000c10111a */
[----:B----4-:R-:W-:-:S03]  /*cdf0*/  ISETP.LT.AND P2, PT, R20, UR19, !P0 ;  /* 0x0000001314007c0c */ /* 0x010fc6000c741270 */
[----:B------:R-:W4:Y:S01]  /*ce00*/  LDL.LU R20, [R1+0xc] ;  /* 0x00000c0001147983 */ /* 0x000f220000300800 */
[----:B---3--:R-:W-:-:S03]  /*ce10*/  ISETP.LT.AND P5, PT, R18, UR19, !P0 ;  /* 0x0000001312007c0c */ /* 0x008fc6000c7a1270 */
[----:B------:R-:W3:Y:S01]  /*ce20*/  LDL.LU R18, [R1+0x8] ;  /* 0x0000080001127983 */ /* 0x000ee20000300800 */
[----:B--2---:R-:W-:-:S03]  /*ce30*/  ISETP.LT.AND P4, PT, R16, UR19, !P0 ;  /* 0x0000001310007c0c */ /* 0x004fc6000c781270 */
[----:B------:R-:W2:Y:S01]  /*ce40*/  LDL.LU R16, [R1+0x4] ;  /* 0x0000040001107983 */ /* 0x000ea20000300800 */
[----:B------:R-:W-:-:S04]  /*ce50*/  IMAD R11, R3, 0x2, R17 ;  /* 0x00000002030b7824 */ /* 0x000fc800078e0211 */
[----:B0-----:R-:W-:Y:S01]  /*ce60*/  IMAD R13, R3, 0x2, R11 ;  /* 0x00000002030d7824 */ /* 0x001fe200078e020b */
[----:B------:R-:W-:-:S04]  /*ce70*/  IADD3 R10, P6, PT, R11, R2, RZ ;  /* 0x000000020b0a7210 */ /* 0x000fc80007fde0ff */
[----:B------:R-:W-:Y:S01]  /*ce80*/  LEA.HI.X.SX32 R11, R11, R0, 0x1, P6 ;  /* 0x000000000b0b7211 */ /* 0x000fe200030f0eff */
[----:B------:R-:W-:Y:S01]  /*ce90*/  IMAD R17, R3, 0x2, R13 ;  /* 0x0000000203117824 */ /* 0x000fe200078e020d */
[----:B------:R-:W-:Y:S02]  /*cea0*/  IADD3 R4, P6, PT, R13, R2, RZ ;  /* 0x000000020d047210 */ /* 0x000fe40007fde0ff */
[----:B------:R-:W-:Y:S02]  /*ceb0*/  PRMT R19, R5, 0x7773, RZ ;  /* 0x0000777305137816 */ /* 0x000fe400000000ff */
[----:B------:R-:W-:Y:S01]  /*cec0*/  LEA.HI.X.SX32 R5, R13, R0, 0x1, P6 ;  /* 0x000000000d057211 */ /* 0x000fe200030f0eff */
[----:B------:R-:W-:Y:S01]  /*ced0*/  IMAD R13, R3, 0x2, R17 ;  /* 0x00000002030d7824 */ /* 0x000fe200078e0211 */
[----:B------:R-:W-:Y:S02]  /*cee0*/  ISETP.LT.AND P1, PT, R24, UR19, !P0 ;  /* 0x0000001318007c0c */ /* 0x000fe4000c721270 */
[----:B-1----:R-:W-:Y:S01]  /*cef0*/  IADD3 R8, P6, PT, R17, R2, RZ ;  /* 0x0000000211087210 */ /* 0x002fe20007fde0ff */
[----:B------:R-:W-:-:S03]  /*cf00*/  IMAD R15, R3, 0x2, R13 ;  /* 0x00000002030f7824 */ /* 0x000fc600078e020d */
[----:B------:R-:W-:Y:S01]  /*cf10*/  LEA.HI.X.SX32 R9, R17, R0, 0x1, P6 ;  /* 0x0000000011097211 */ /* 0x000fe200030f0eff */
[----:B------:R-:W-:Y:S01]  /*cf20*/  IMAD R17, R3, 0x2, R15 ;  /* 0x0000000203117824 */ /* 0x000fe200078e020f */
[C---:B------:R-:W-:Y:S01]  /*cf30*/  PRMT R25, R6.reuse, 0x7770, RZ ;  /* 0x0000777006197816 */ /* 0x040fe200000000ff */
[----:B------:R0:W-:Y:S01]  /*cf40*/  @P3 STG.E.U8 desc[UR26][R10.64], R19 ;  /* 0x000000130a003986 */ /* 0x0001e2000c10111a */
[----:B------:R-:W-:-:S03]  /*cf50*/  PRMT R23, R6, 0x7771, RZ ;  /* 0x0000777106177816 */ /* 0x000fc600000000ff */
[----:B------:R-:W-:Y:S01]  /*cf60*/  @P1 STG.E.U8 desc[UR26][R4.64], R25 ;  /* 0x0000001904001986 */ /* 0x000fe2000c10111a */
[----:B0-----:R-:W-:Y:S01]  /*cf70*/  IMAD R19, R3, 0x2, R17 ;  /* 0x0000000203137824 */ /* 0x001fe200078e0211 */
[----:B------:R-:W-:-:S03]  /*cf80*/  IADD3 R10, P1, PT, R13, R2, RZ ;  /* 0x000000020d0a7210 */ /* 0x000fc60007f3e0ff */
[----:B------:R-:W-:Y:S01]  /*cf90*/  IMAD R21, R3, 0x2, R19 ;  /* 0x0000000203157824 */ /* 0x000fe200078e0213 */
[----:B------:R0:W-:Y:S01]  /*cfa0*/  @P2 STG.E.U8 desc[UR26][R8.64], R23 ;  /* 0x0000001708002986 */ /* 0x0001e2000c10111a */
[----:B------:R-:W-:Y:S02]  /*cfb0*/  IADD3 R12, P2, PT, R15, R2, RZ ;  /* 0x000000020f0c7210 */ /* 0x000fe40007f5e0ff */
[----:B------:R-:W-:Y:S02]  /*cfc0*/  LEA.HI.X.SX32 R11, R13, R0, 0x1, P1 ;  /* 0x000000000d0b7211 */ /* 0x000fe400008f0eff */
[----:B------:R-:W-:Y:S02]  /*cfd0*/  IADD3 R14, P6, PT, R17, R2, RZ ;  /* 0x00000002110e7210 */ /* 0x000fe40007fde0ff */
[----:B-----5:R-:W-:Y:S02]  /*cfe0*/  ISETP.LT.AND P3, PT, R22, UR19, !P0 ;  /* 0x0000001316007c0c */ /* 0x020fe4000c761270 */
[----:B------:R-:W-:-:S02]  /*cff0*/  LEA.HI.X.SX32 R13, R15, R0, 0x1, P2 ;  /* 0x000000000f0d7211 */ /* 0x000fc400010f0eff */
[----:B0-----:R-:W-:Y:S01]  /*d000*/  IADD3 R8, P1, PT, R21, R2, RZ ;  /* 0x0000000215087210 */ /* 0x001fe20007f3e0ff */
[----:B------:R-:W-:Y:S01]  /*d010*/  IMAD R3, R3, 0x2, R21 ;  /* 0x0000000203037824 */ /* 0x000fe200078e0215 */
[-C--:B------:R-:W-:Y:S02]  /*d020*/  LEA.HI.X.SX32 R15, R17, R0.reuse, 0x1, P6 ;  /* 0x00000000110f7211 */ /* 0x080fe400030f0eff */
[----:B----4-:R-:W-:Y:S02]  /*d030*/  ISETP.LT.AND P2, PT, R20, UR19, !P0 ;  /* 0x0000001314007c0c */ /* 0x010fe4000c741270 */
[----:B------:R-:W-:Y:S02]  /*d040*/  LEA.HI.X.SX32 R9, R21, R0, 0x1, P1 ;  /* 0x0000000015097211 */ /* 0x000fe400008f0eff */
[----:B------:R-:W-:Y:S02]  /*d050*/  IADD3 R4, P6, PT, R19, R2, RZ ;  /* 0x0000000213047210 */ /* 0x000fe40007fde0ff */
[----:B---3--:R-:W-:-:S02]  /*d060*/  ISETP.LT.AND P1, PT, R18, UR19, !P0 ;  /* 0x0000001312007c0c */ /* 0x008fc4000c721270 */
[----:B------:R-:W-:Y:S02]  /*d070*/  LEA.HI.X.SX32 R5, R19, R0, 0x1, P6 ;  /* 0x0000000013057211 */ /* 0x000fe400030f0eff */
[C---:B------:R-:W-:Y:S02]  /*d080*/  PRMT R25, R6.reuse, 0x7772, RZ ;  /* 0x0000777206197816 */ /* 0x040fe400000000ff */
[----:B------:R-:W-:Y:S02]  /*d090*/  IADD3 R2, P6, PT, R3, R2, RZ ;  /* 0x0000000203027210 */ /* 0x000fe40007fde0ff */
[----:B------:R-:W-:Y:S02]  /*d0a0*/  PRMT R23, R6, 0x7773, RZ ;  /* 0x0000777306177816 */ /* 0x000fe400000000ff */
[C---:B------:R-:W-:Y:S02]  /*d0b0*/  PRMT R17, R7.reuse, 0x7773, RZ ;  /* 0x0000777307117816 */ /* 0x040fe400000000ff */
[----:B------:R-:W-:-:S02]  /*d0c0*/  PRMT R19, R7, 0x7772, RZ ;  /* 0x0000777207137816 */ /* 0x000fc400000000ff */
[C---:B------:R-:W-:Y:S02]  /*d0d0*/  PRMT R21, R7.reuse, 0x7771, RZ ;  /* 0x0000777107157816 */ /* 0x040fe400000000ff */
[----:B------:R-:W-:Y:S01]  /*d0e0*/  PRMT R7, R7, 0x7770, RZ ;  /* 0x0000777007077816 */ /* 0x000fe200000000ff */
[----:B------:R0:W-:Y:S01]  /*d0f0*/  @P5 STG.E.U8 desc[UR26][R10.64], R25 ;  /* 0x000000190a005986 */ /* 0x0001e2000c10111a */
[----:B------:R-:W-:-:S03]  /*d100*/  LEA.HI.X.SX32 R3, R3, R0, 0x1, P6 ;  /* 0x0000000003037211 */ /* 0x000fc600030f0eff */
[----:B------:R0:W-:Y:S04]  /*d110*/  @P4 STG.E.U8 desc[UR26][R12.64], R23 ;  /* 0x000000170c004986 */ /* 0x0001e8000c10111a */
[----:B------:R0:W-:Y:S04]  /*d120*/  @P3 STG.E.U8 desc[UR26][R14.64], R7 ;  /* 0x000000070e003986 */ /* 0x0001e8000c10111a */
[----:B------:R0:W-:Y:S04]  /*d130*/  @P2 STG.E.U8 desc[UR26][R4.64], R21 ;  /* 0x0000001504002986 */ /* 0x0001e8000c10111a */
[----:B------:R0:W-:Y:S01]  /*d140*/  @P1 STG.E.U8 desc[UR26][R8.64], R19 ;  /* 0x0000001308001986 */ /* 0x0001e2000c10111a */
[----:B--2---:R-:W-:-:S13]  /*d150*/  ISETP.LT.AND P0, PT, R16, UR19, !P0 ;  /* 0x0000001310007c0c */ /* 0x004fda000c701270 */
[----:B------:R0:W-:Y:S01]  /*d160*/  @P0 STG.E.U8 desc[UR26][R2.64], R17 ;  /* 0x0000001102000986 */ /* 0x0001e2000c10111a */
[----:B------:R-:W-:Y:S06]  /*d170*/  BAR.SYNC.DEFER_BLOCKING 0x0 ;  /* 0x0000000000007b1d */ /* 0x000fec0000010000 */
[----:B------:R-:W-:Y:S05]  /*d180*/  BRA.U UP0, `(.L_x_13) ;  /* 0x0000000100a07547 */ /* 0x000fea000b800000 */
[----:B------:R-:W1:Y:S01]  /*d190*/  S2UR UR5, SR_CgaCtaId ;  /* 0x00000000000579c3 */ /* 0x000e620000008800 */
[----:B------:R-:W-:Y:S01]  /*d1a0*/  NOP ;  /* 0x0000000000007918 */ /* 0x000fe20000000000 */
[----:B------:R-:W-:Y:S01]  /*d1b0*/  UMOV UR4, 0x50 ;  /* 0x0000005000047882 */ /* 0x000fe20000000000 */
[----:B------:R-:W-:Y:S02]  /*d1c0*/  IMAD.U32 R0, RZ, RZ, UR13 ;  /* 0x0000000dff007e24 */ /* 0x000fe4000f8e00ff */
[----:B0-----:R-:W-:Y:S02]  /*d1d0*/  IMAD.MOV.U32 R3, RZ, RZ, 0xf ;  /* 0x0000000fff037424 */ /* 0x001fe400078e00ff */
[----:B------:R-:W-:Y:S01]  /*d1e0*/  IMAD.MOV.U32 R7, RZ, RZ, 0x1 ;  /* 0x00000001ff077424 */ /* 0x000fe200078e00ff */
[----:B------:R-:W-:-:S04]  /*d1f0*/  LOP3.LUT R0, R0, 0xffff, RZ, 0xc0, !PT ;  /* 0x0000ffff00007812 */ /* 0x000fc800078ec0ff */
[----:B------:R-:W-:-:S05]  /*d200*/  SHF.R.U32.HI R0, RZ, 0x5, R0 ;  /* 0x00000005ff007819 */ /* 0x000fca0000011600 */
[----:B------:R-:W-:Y:S01]  /*d210*/  VIADD R2, R0, 0x10 ;  /* 0x0000001000027836 */ /* 0x000fe20000000000 */
[----:B------:R-:W-:Y:S01]  /*d220*/  SHF.L.U32 R0, R3, R0, RZ ;  /* 0x0000000003007219 */ /* 0x000fe200000006ff */
[----:B-1----:R-:W-:-:S03]  /*d230*/  ULEA UR6, UR5, UR4, 0x18 ;  /* 0x0000000405067291 */ /* 0x002fc6000f8ec0ff */
[----:B------:R-:W-:-:S04]  /*d240*/  SHF.L.U32 R3, R7, R2, RZ ;  /* 0x0000000207037219 */ /* 0x000fc800000006ff */
[----:B------:R-:W-:Y:S02]  /*d250*/  LOP3.LUT R0, R3, R0, RZ, 0xfc, !PT ;  /* 0x0000000003007212 */ /* 0x000fe400078efcff */
[----:B------:R-:W0:Y:S02]  /*d260*/  LDS R5, [UR6] ;  /* 0x00000006ff057984 */ /* 0x000e240008000800 */
[C---:B------:R-:W-:Y:S02]  /*d270*/  LOP3.LUT R2, R0.reuse, 0xffff, RZ, 0xc0, !PT ;  /* 0x0000ffff00027812 */ /* 0x040fe400078ec0ff */
[----:B0-----:R-:W-:-:S04]  /*d280*/  LOP3.LUT R3, R0, 0xffff, R5, 0x80, !PT ;  /* 0x0000ffff00037812 */ /* 0x001fc800078e8005 */
[----:B------:R-:W-:-:S13]  /*d290*/  ISETP.NE.AND P0, PT, R3, R2, PT ;  /* 0x000000020300720c */ /* 0x000fda0003f05270 */
[----:B------:R-:W-:Y:S05]  /*d2a0*/  @P0 BRA `(.L_x_14) ;  /* 0x0000000000500947 */ /* 0x000fea0003800000 */
[----:B------:R-:W-:Y:S02]  /*d2b0*/  SHF.R.U32.HI R5, RZ, 0x10, R5 ;  /* 0x00000010ff057819 */ /* 0x000fe40000011605 */
[----:B------:R-:W-:-:S04]  /*d2c0*/  SHF.R.U32.HI R2, RZ, 0x10, R0 ;  /* 0x00000010ff027819 */ /* 0x000fc80000011600 */
[----:B------:R-:W-:-:S04]  /*d2d0*/  LOP3.LUT R5, R5, R2, RZ, 0xc0, !PT ;  /* 0x0000000205057212 */ /* 0x000fc800078ec0ff */
[----:B------:R-:W-:-:S13]  /*d2e0*/  ISETP.NE.AND P0, PT, R5, R2, PT ;  /* 0x000000020500720c */ /* 0x000fda0003f05270 */
[----:B------:R-:W-:Y:S05]  /*d2f0*/  @P0 BRA `(.L_x_15) ;  /* 0x0000000000300947 */ /* 0x000fea0003800000 */
[----:B------:R-:W-:Y:S01]  /*d300*/  R2UR UR4, R0 ;  /* 0x00000000000472ca */ /* 0x000fe200000e0000 */
[----:B------:R-:W-:Y:S01]  /*d310*/  VOTEU.ANY UR5, UPT, PT ;  /* 0x0000000000057886 */ /* 0x000fe200038e0100 */
[----:B------:R-:W0:Y:S01]  /*d320*/  S2R R0, SR_LANEID ;  /* 0x0000000000007919 */ /* 0x000e220000000000 */
[----:B------:R-:W-:-:S10]  /*d330*/  UFLO.U32 UR5, UR5 ;  /* 0x00000005000572bd */ /* 0x000fd400080e0000 */
[----:B------:R-:W-:-:S06]  /*d340*/  ULOP3.LUT UR4, URZ, UR4, URZ, 0x33, !UPT ;  /* 0x00000004ff047292 */ /* 0x000fcc000f8e33ff */
[----:B------:R-:W-:-:S04]  /*d350*/  IMAD.U32 R2, RZ, RZ, UR4 ;  /* 0x00000004ff027e24 */ /* 0x000fc8000f8e00ff */
[----:B------:R-:W1:Y:S02]  /*d360*/  REDUX UR7, R2 ;  /* 0x00000000020773c4 */ /* 0x000e640000000000 */
[----:B------:R2:W-:Y:S01]  /*d370*/  UTCATOMSWS.AND URZ, UR4 ;  /* 0x0000000400ff79e3 */ /* 0x0005e20008000000 */
[----:B0-----:R-:W-:Y:S01]  /*d380*/  ISETP.EQ.U32.AND P0, PT, R0, UR5, PT ;  /* 0x0000000500007c0c */ /* 0x001fe2000bf02070 */
[----:B-1----:R-:W-:-:S12]  /*d390*/  IMAD.U32 R0, RZ, RZ, UR7 ;  /* 0x00000007ff007e24 */ /* 0x002fd8000f8e00ff */
[----:B------:R2:W-:Y:S01]  /*d3a0*/  @P0 ATOMS.AND RZ, [UR6], R0 ;  /* 0x00000000ffff098c */ /* 0x0005e2000a800006 */
[----:B------:R-:W-:Y:S05]  /*d3b0*/  BRA `(.L_x_13) ;  /* 0x0000000000147947 */ /* 0x000fea0003800000 */
.L_x_15:
[----:B------:R-:W-:-:S07]  /*d3c0*/  MOV R2, 0xd3e0 ;  /* 0x0000d3e000027802 */ /* 0x000fce0000000f00 */
[----:B------:R-:W-:Y:S05]  /*d3d0*/  CALL.REL.NOINC `($__internal_0_$__cuda_sm10x_tcgen05_guardrail_trap_col_being_dealloced_not_returned_by_alloc) ;  /* 0x00000000002c7944 */ /* 0x000fea0003c00000 */
[----:B------:R-:W-:Y:S05]  /*d3e0*/  BRA `(.L_x_13) ;  /* 0x0000000000087947 */ /* 0x000fea0003800000 */
.L_x_14:
[----:B------:R-:W-:-:S07]  /*d3f0*/  MOV R2, 0xd410 ;  /* 0x0000d41000027802 */ /* 0x000fce0000000f00 */
[----:B------:R-:W-:Y:S05]  /*d400*/  CALL.REL.NOINC `($__internal_2_$__cuda_sm10x_tcgen05_guardrail_trap_unallocated_columns_being_dealloced) ;  /* 0x0000000000387944 */ /* 0x000fea0003c00000 */
.L_x_13:
[----:B------:R-:W-:Y:S01]  /*d410*/  NOP ;  /* 0x0000000000007918 */ /* 0x000fe20000000000 */
[----:B--2---:R-:W-:Y:S05]  /*d420*/  EXIT ;  /* 0x000000000000794d */ /* 0x004fea0003800000 */
.L_x_8:
[----:B------:R-:W0:Y:S02]  /*d430*/  SYNCS.PHASECHK.TRANS64.TRYWAIT P2, [UR10], R126 ;  /* 0x0000007eff0075a7 */ /* 0x000e24000804110a */
[----:B0-----:R-:W-:Y:S05]  /*d440*/  @!P2 BRA `(.L_x_8) ;  /* 0xfffffffc00f8a947 */ /* 0x001fea000383ffff */
[----:B------:R-:W-:Y:S05]  /*d450*/  BRA `(.L_x_16) ;  /* 0xffffffb000887947 */ /* 0x000fea000383ffff */
.L_x_12:
[----:B------:R-:W2:Y:S02]  /*d460*/  SYNCS.PHASECHK.TRANS64.TRYWAIT P0, [UR10], R2 ;  /* 0x00000002ff0075a7 */ /* 0x000ea4000800110a */
[----:B--2---:R-:W-:Y:S05]  /*d470*/  @!P0 BRA `(.L_x_12) ;  /* 0xfffffffc00f88947 */ /* 0x004fea000383ffff */
[----:B------:R-:W-:Y:S05]  /*d480*/  BRA `(.L_x_11) ;  /* 0xffffffd000f07947 */ /* 0x000fea000383ffff */
        .weak           $__internal_0_$__cuda_sm10x_tcgen05_guardrail_trap_col_being_dealloced_not_returned_by_alloc
        .type           $__internal_0_$__cuda_sm10x_tcgen05_guardrail_trap_col_being_dealloced_not_returned_by_alloc,@function
        .size           $__internal_0_$__cuda_sm10x_tcgen05_guardrail_trap_col_being_dealloced_not_returned_by_alloc,($__internal_1_$__cuda_sm10x_tcgen05_guardrail_trap_phase_invalid_during_alloc - $__internal_0_$__cuda_sm10x_tcgen05_guardrail_trap_col_being_dealloced_not_returned_by_alloc)
$__internal_0_$__cuda_sm10x_tcgen05_guardrail_trap_col_being_dealloced_not_returned_by_alloc:
[----:B------:R-:W-:Y:S05]  /*d490*/  BPT.TRAP 0x1 ;  /* 0x000000040000795c */ /* 0x000fea0000300000 */
[----:B------:R-:W-:-:S04]  /*d4a0*/  IMAD.MOV.U32 R3, RZ, RZ, 0x0 ;  /* 0x00000000ff037424 */ /* 0x000fc800078e00ff */
[----:B------:R-:W-:Y:S05]  /*d4b0*/  RET.REL.NODEC R2 `(matmul_kernel) ;  /* 0xffffff2802d07950 */ /* 0x000fea0003c3ffff */
        .weak           $__internal_1_$__cuda_sm10x_tcgen05_guardrail_trap_phase_invalid_during_alloc
        .type           $__internal_1_$__cuda_sm10x_tcgen05_guardrail_trap_phase_invalid_during_alloc,@function
        .size           $__internal_1_$__cuda_sm10x_tcgen05_guardrail_trap_phase_invalid_during_alloc,($__internal_2_$__cuda_sm10x_tcgen05_guardrail_trap_unallocated_columns_being_dealloced - $__internal_1_$__cuda_sm10x_tcgen05_guardrail_trap_phase_invalid_during_alloc)
$__internal_1_$__cuda_sm10x_tcgen05_guardrail_trap_phase_invalid_during_alloc:
[----:B------:R-:W-:Y:S05]  /*d4c0*/  BPT.TRAP 0x1 ;  /* 0x000000040000795c */ /* 0x000fea0000300000 */
[----:B------:R-:W-:-:S04]  /*d4d0*/  IMAD.MOV.U32 R3, RZ, RZ, 0x0 ;  /* 0x00000000ff037424 */ /* 0x000fc800078e00ff */
[----:B------:R-:W-:Y:S05]  /*d4e0*/  RET.REL.NODEC R2 `(matmul_kernel) ;  /* 0xffffff2802c47950 */ /* 0x000fea0003c3ffff */
        .weak           $__internal_2_$__cuda_sm10x_tcgen05_guardrail_trap_unallocated_columns_being_dealloced
        .type           $__internal_2_$__cuda_sm10x_tcgen05_guardrail_trap_unallocated_columns_being_dealloced,@function
        .size           $__internal_2_$__cuda_sm10x_tcgen05_guardrail_trap_unallocated_columns_being_dealloced,(.L_x_20 - $__internal_2_$__cuda_sm10x_tcgen05_guardrail_trap_unallocated_columns_being_dealloced)
$__internal_2_$__cuda_sm10x_tcgen05_guardrail_trap_unallocated_columns_being_dealloced:
[----:B------:R-:W-:Y:S05]  /*d4f0*/  BPT.TRAP 0x1 ;  /* 0x000000040000795c */ /* 0x000fea0000300000 */
[----:B------:R-:W-:-:S04]  /*d500*/  IMAD.MOV.U32 R3, RZ, RZ, 0x0 ;  /* 0x00000000ff037424 */ /* 0x000fc800078e00ff */
[----:B------:R-:W-:Y:S05]  /*d510*/  RET.REL.NODEC R2 `(matmul_kernel) ;  /* 0xffffff2802b87950 */ /* 0x000fea0003c3ffff */
.L_x_17:
[----:B------:R-:W-:-:S00]  /*d520*/  BRA `(.L_x_17) ;  /* 0xfffffffc00fc7947 */ /* 0x000fc0000383ffff */
[----:B------:R-:W-:-:S00]  /*d530*/  NOP ;  /* 0x0000000000007918 */ /* 0x000fc00000000000 */
        /* <DEDUP_REMOVED lines=12> */
.L_x_20:


//--------------------- .nv.shared.matmul_kernel  --------------------------
	.section	.nv.shared.matmul_kernel,"aw",@nobits
	.sectionflags	@""
	.align	16
	.zero		1024


//--------------------- .nv.shared.reserved.0     --------------------------
	.section	.nv.shared.reserved.0,"aw",@nobits
	.align	8
	.weak		__nv_reservedSMEM_offset_0_alias
	.size		__nv_reservedSMEM_offset_0_alias, 0, 64
	.other		__nv_reservedSMEM_offset_0_alias,@"STO_CUDA_RESERVED_SHARED STV_DEFAULT"
__nv_reservedSMEM_offset_0_alias:
	.zero		0
.nv.shared.reserved.0:
	.zero		64
	.weak		__nv_reservedSMEM_allocation_phase
	.type		__nv_reservedSMEM_allocation_phase,@object
	.size		__nv_reservedSMEM_allocation_phase,(.L_0 - __nv_reservedSMEM_allocation_phase)
__nv_reservedSMEM_allocation_phase:
	.zero		1
.L_0:
	.zero		7
	.weak		__nv_reservedSMEM_devtool_atexit_pc
	.type		__nv_reservedSMEM_devtool_atexit_pc,@object
	.size		__nv_reservedSMEM_devtool_atexit_pc,(__nv_reservedSMEM_allocation_mask - __nv_reservedSMEM_devtool_atexit_pc)
__nv_reservedSMEM_devtool_atexit_pc:
	.zero		8
	.weak		__nv_reservedSMEM_allocation_mask
	.type		__nv_reservedSMEM_allocation_mask,@object
	.size		__nv_reservedSMEM_allocation_mask,(.L_2 - __nv_reservedSMEM_allocation_mask)
__nv_reservedSMEM_allocation_mask:
	.zero		4
.L_2:


//--------------------- .nv.constant0.matmul_kernel --------------------------
	.section	.nv.constant0.matmul_kernel,"a",@progbits
	.sectionflags	@""
	.align	4
.nv.constant0.matmul_kernel:
	.zero		976


//--------------------- SYMBOLS --------------------------

	.type		.nv.reservedSmem.offset0,@object
	.size		.nv.reservedSmem.offset0,0x4
	.type		.nv.reservedSmem.cap,@object
	.size		.nv.reservedSmem.cap,0x4
